//
// Generated by NVIDIA NVVM Compiler
//
// Compiler Build ID: CL-36424714
// Cuda compilation tools, release 13.0, V13.0.88
// Based on NVVM 20.0.0
//

.version 9.0
.target sm_100
.address_size 64

	// .globl	custom_forward

.visible .entry custom_forward(
	.param .u64 .ptr .align 1 custom_forward_param_0,
	.param .u64 .ptr .align 1 custom_forward_param_1,
	.param .u64 .ptr .align 1 custom_forward_param_2,
	.param .u64 .ptr .align 1 custom_forward_param_3,
	.param .u64 .ptr .align 1 custom_forward_param_4,
	.param .u64 .ptr .align 1 custom_forward_param_5,
	.param .u64 .ptr .align 1 custom_forward_param_6,
	.param .u64 .ptr .align 1 custom_forward_param_7,
	.param .u64 .ptr .align 1 custom_forward_param_8,
	.param .u64 .ptr .align 1 custom_forward_param_9,
	.param .u64 .ptr .align 1 custom_forward_param_10,
	.param .u32 custom_forward_param_11,
	.param .u32 custom_forward_param_12,
	.param .f32 custom_forward_param_13
)
{
	.reg .pred 	%p<22>;
	.reg .b32 	%r<69>;
	.reg .b32 	%f<262>;
	.reg .b64 	%rd<75>;

	ld.param.u64 	%rd18, [custom_forward_param_0];
	ld.param.u64 	%rd25, [custom_forward_param_1];
	ld.param.u64 	%rd26, [custom_forward_param_2];
	ld.param.u64 	%rd27, [custom_forward_param_3];
	ld.param.u64 	%rd28, [custom_forward_param_4];
	ld.param.u64 	%rd19, [custom_forward_param_5];
	ld.param.u64 	%rd20, [custom_forward_param_6];
	ld.param.u64 	%rd21, [custom_forward_param_7];
	ld.param.u64 	%rd22, [custom_forward_param_8];
	ld.param.u64 	%rd23, [custom_forward_param_9];
	ld.param.u64 	%rd24, [custom_forward_param_10];
	ld.param.u32 	%r44, [custom_forward_param_11];
	ld.param.u32 	%r45, [custom_forward_param_12];
	ld.param.f32 	%f27, [custom_forward_param_13];
	cvta.to.global.u64 	%rd1, %rd26;
	cvta.to.global.u64 	%rd2, %rd27;
	cvta.to.global.u64 	%rd3, %rd28;
	cvta.to.global.u64 	%rd4, %rd25;
	mov.u32 	%r46, %ctaid.x;
	mov.u32 	%r47, %ntid.x;
	mov.u32 	%r48, %tid.x;
	mad.lo.s32 	%r1, %r46, %r47, %r48;
	setp.ge.s32 	%p1, %r1, %r44;
	@%p1 bra 	$L__BB0_28;
	setp.lt.s32 	%p2, %r45, 1;
	mov.f32 	%f251, 0f00000000;
	@%p2 bra 	$L__BB0_14;
	mul.lo.s32 	%r2, %r45, %r1;
	and.b32  	%r3, %r45, 15;
	setp.lt.u32 	%p3, %r45, 16;
	mov.f32 	%f251, 0f00000000;
	mov.b32 	%r55, 0;
	@%p3 bra 	$L__BB0_5;
	and.b32  	%r55, %r45, 2147483632;
	neg.s32 	%r61, %r55;
	add.s64 	%rd72, %rd1, 32;
	mov.f32 	%f251, 0f00000000;
	mov.u32 	%r60, %r2;
$L__BB0_4:
	.pragma "nounroll";
	mul.wide.s32 	%rd29, %r60, 4;
	add.s64 	%rd30, %rd2, %rd29;
	ld.global.f32 	%f32, [%rd30];
	ld.global.f32 	%f33, [%rd72+-32];
	fma.rn.f32 	%f34, %f32, %f33, %f251;
	ld.global.f32 	%f35, [%rd30+4];
	ld.global.f32 	%f36, [%rd72+-28];
	fma.rn.f32 	%f37, %f35, %f36, %f34;
	ld.global.f32 	%f38, [%rd30+8];
	ld.global.f32 	%f39, [%rd72+-24];
	fma.rn.f32 	%f40, %f38, %f39, %f37;
	ld.global.f32 	%f41, [%rd30+12];
	ld.global.f32 	%f42, [%rd72+-20];
	fma.rn.f32 	%f43, %f41, %f42, %f40;
	ld.global.f32 	%f44, [%rd30+16];
	ld.global.f32 	%f45, [%rd72+-16];
	fma.rn.f32 	%f46, %f44, %f45, %f43;
	ld.global.f32 	%f47, [%rd30+20];
	ld.global.f32 	%f48, [%rd72+-12];
	fma.rn.f32 	%f49, %f47, %f48, %f46;
	ld.global.f32 	%f50, [%rd30+24];
	ld.global.f32 	%f51, [%rd72+-8];
	fma.rn.f32 	%f52, %f50, %f51, %f49;
	ld.global.f32 	%f53, [%rd30+28];
	ld.global.f32 	%f54, [%rd72+-4];
	fma.rn.f32 	%f55, %f53, %f54, %f52;
	ld.global.f32 	%f56, [%rd30+32];
	ld.global.f32 	%f57, [%rd72];
	fma.rn.f32 	%f58, %f56, %f57, %f55;
	ld.global.f32 	%f59, [%rd30+36];
	ld.global.f32 	%f60, [%rd72+4];
	fma.rn.f32 	%f61, %f59, %f60, %f58;
	ld.global.f32 	%f62, [%rd30+40];
	ld.global.f32 	%f63, [%rd72+8];
	fma.rn.f32 	%f64, %f62, %f63, %f61;
	ld.global.f32 	%f65, [%rd30+44];
	ld.global.f32 	%f66, [%rd72+12];
	fma.rn.f32 	%f67, %f65, %f66, %f64;
	ld.global.f32 	%f68, [%rd30+48];
	ld.global.f32 	%f69, [%rd72+16];
	fma.rn.f32 	%f70, %f68, %f69, %f67;
	ld.global.f32 	%f71, [%rd30+52];
	ld.global.f32 	%f72, [%rd72+20];
	fma.rn.f32 	%f73, %f71, %f72, %f70;
	ld.global.f32 	%f74, [%rd30+56];
	ld.global.f32 	%f75, [%rd72+24];
	fma.rn.f32 	%f76, %f74, %f75, %f73;
	ld.global.f32 	%f77, [%rd30+60];
	ld.global.f32 	%f78, [%rd72+28];
	fma.rn.f32 	%f251, %f77, %f78, %f76;
	add.s32 	%r61, %r61, 16;
	add.s32 	%r60, %r60, 16;
	add.s64 	%rd72, %rd72, 64;
	setp.eq.s32 	%p4, %r61, 0;
	@%p4 bra 	$L__BB0_5;
	bra.uni 	$L__BB0_4;
$L__BB0_5:
	setp.eq.s32 	%p5, %r3, 0;
	@%p5 bra 	$L__BB0_14;
	and.b32  	%r7, %r45, 7;
	setp.lt.u32 	%p6, %r3, 8;
	@%p6 bra 	$L__BB0_8;
	add.s32 	%r50, %r55, %r2;
	mul.wide.s32 	%rd31, %r50, 4;
	add.s64 	%rd32, %rd2, %rd31;
	ld.global.f32 	%f80, [%rd32];
	mul.wide.u32 	%rd33, %r55, 4;
	add.s64 	%rd34, %rd1, %rd33;
	ld.global.f32 	%f81, [%rd34];
	fma.rn.f32 	%f82, %f80, %f81, %f251;
	ld.global.f32 	%f83, [%rd32+4];
	ld.global.f32 	%f84, [%rd34+4];
	fma.rn.f32 	%f85, %f83, %f84, %f82;
	ld.global.f32 	%f86, [%rd32+8];
	ld.global.f32 	%f87, [%rd34+8];
	fma.rn.f32 	%f88, %f86, %f87, %f85;
	ld.global.f32 	%f89, [%rd32+12];
	ld.global.f32 	%f90, [%rd34+12];
	fma.rn.f32 	%f91, %f89, %f90, %f88;
	ld.global.f32 	%f92, [%rd32+16];
	ld.global.f32 	%f93, [%rd34+16];
	fma.rn.f32 	%f94, %f92, %f93, %f91;
	ld.global.f32 	%f95, [%rd32+20];
	ld.global.f32 	%f96, [%rd34+20];
	fma.rn.f32 	%f97, %f95, %f96, %f94;
	ld.global.f32 	%f98, [%rd32+24];
	ld.global.f32 	%f99, [%rd34+24];
	fma.rn.f32 	%f100, %f98, %f99, %f97;
	ld.global.f32 	%f101, [%rd32+28];
	ld.global.f32 	%f102, [%rd34+28];
	fma.rn.f32 	%f251, %f101, %f102, %f100;
	add.s32 	%r55, %r55, 8;
$L__BB0_8:
	setp.eq.s32 	%p7, %r7, 0;
	@%p7 bra 	$L__BB0_14;
	and.b32  	%r10, %r45, 3;
	setp.lt.u32 	%p8, %r7, 4;
	@%p8 bra 	$L__BB0_11;
	add.s32 	%r51, %r55, %r2;
	mul.wide.s32 	%rd35, %r51, 4;
	add.s64 	%rd36, %rd2, %rd35;
	ld.global.f32 	%f104, [%rd36];
	mul.wide.u32 	%rd37, %r55, 4;
	add.s64 	%rd38, %rd1, %rd37;
	ld.global.f32 	%f105, [%rd38];
	fma.rn.f32 	%f106, %f104, %f105, %f251;
	ld.global.f32 	%f107, [%rd36+4];
	ld.global.f32 	%f108, [%rd38+4];
	fma.rn.f32 	%f109, %f107, %f108, %f106;
	ld.global.f32 	%f110, [%rd36+8];
	ld.global.f32 	%f111, [%rd38+8];
	fma.rn.f32 	%f112, %f110, %f111, %f109;
	ld.global.f32 	%f113, [%rd36+12];
	ld.global.f32 	%f114, [%rd38+12];
	fma.rn.f32 	%f251, %f113, %f114, %f112;
	add.s32 	%r55, %r55, 4;
$L__BB0_11:
	setp.eq.s32 	%p9, %r10, 0;
	@%p9 bra 	$L__BB0_14;
	mul.wide.u32 	%rd39, %r55, 4;
	add.s64 	%rd71, %rd1, %rd39;
	add.s32 	%r59, %r55, %r2;
	neg.s32 	%r58, %r10;
$L__BB0_13:
	.pragma "nounroll";
	mul.wide.s32 	%rd40, %r59, 4;
	add.s64 	%rd41, %rd2, %rd40;
	ld.global.f32 	%f115, [%rd41];
	ld.global.f32 	%f116, [%rd71];
	fma.rn.f32 	%f251, %f115, %f116, %f251;
	add.s64 	%rd71, %rd71, 4;
	add.s32 	%r59, %r59, 1;
	add.s32 	%r58, %r58, 1;
	setp.ne.s32 	%p10, %r58, 0;
	@%p10 bra 	$L__BB0_13;
$L__BB0_14:
	setp.lt.s32 	%p11, %r44, 1;
	mov.f32 	%f261, 0f00000000;
	@%p11 bra 	$L__BB0_27;
	mul.lo.s32 	%r19, %r44, %r1;
	and.b32  	%r20, %r44, 15;
	setp.lt.u32 	%p12, %r44, 16;
	mov.f32 	%f261, 0f00000000;
	mov.b32 	%r64, 0;
	@%p12 bra 	$L__BB0_18;
	and.b32  	%r64, %r44, 2147483632;
	neg.s32 	%r63, %r64;
	add.s64 	%rd9, %rd3, 32;
	add.s64 	%rd73, %rd4, 32;
	mov.f32 	%f261, 0f00000000;
	mov.u32 	%r62, %r19;
$L__BB0_17:
	.pragma "nounroll";
	mul.wide.s32 	%rd42, %r62, 4;
	add.s64 	%rd43, %rd9, %rd42;
	ld.global.f32 	%f121, [%rd43+-32];
	ld.global.f32 	%f122, [%rd73+-32];
	fma.rn.f32 	%f123, %f121, %f122, %f261;
	ld.global.f32 	%f124, [%rd43+-28];
	ld.global.f32 	%f125, [%rd73+-28];
	fma.rn.f32 	%f126, %f124, %f125, %f123;
	ld.global.f32 	%f127, [%rd43+-24];
	ld.global.f32 	%f128, [%rd73+-24];
	fma.rn.f32 	%f129, %f127, %f128, %f126;
	ld.global.f32 	%f130, [%rd43+-20];
	ld.global.f32 	%f131, [%rd73+-20];
	fma.rn.f32 	%f132, %f130, %f131, %f129;
	ld.global.f32 	%f133, [%rd43+-16];
	ld.global.f32 	%f134, [%rd73+-16];
	fma.rn.f32 	%f135, %f133, %f134, %f132;
	ld.global.f32 	%f136, [%rd43+-12];
	ld.global.f32 	%f137, [%rd73+-12];
	fma.rn.f32 	%f138, %f136, %f137, %f135;
	ld.global.f32 	%f139, [%rd43+-8];
	ld.global.f32 	%f140, [%rd73+-8];
	fma.rn.f32 	%f141, %f139, %f140, %f138;
	ld.global.f32 	%f142, [%rd43+-4];
	ld.global.f32 	%f143, [%rd73+-4];
	fma.rn.f32 	%f144, %f142, %f143, %f141;
	ld.global.f32 	%f145, [%rd43];
	ld.global.f32 	%f146, [%rd73];
	fma.rn.f32 	%f147, %f145, %f146, %f144;
	ld.global.f32 	%f148, [%rd43+4];
	ld.global.f32 	%f149, [%rd73+4];
	fma.rn.f32 	%f150, %f148, %f149, %f147;
	ld.global.f32 	%f151, [%rd43+8];
	ld.global.f32 	%f152, [%rd73+8];
	fma.rn.f32 	%f153, %f151, %f152, %f150;
	ld.global.f32 	%f154, [%rd43+12];
	ld.global.f32 	%f155, [%rd73+12];
	fma.rn.f32 	%f156, %f154, %f155, %f153;
	ld.global.f32 	%f157, [%rd43+16];
	ld.global.f32 	%f158, [%rd73+16];
	fma.rn.f32 	%f159, %f157, %f158, %f156;
	ld.global.f32 	%f160, [%rd43+20];
	ld.global.f32 	%f161, [%rd73+20];
	fma.rn.f32 	%f162, %f160, %f161, %f159;
	ld.global.f32 	%f163, [%rd43+24];
	ld.global.f32 	%f164, [%rd73+24];
	fma.rn.f32 	%f165, %f163, %f164, %f162;
	ld.global.f32 	%f166, [%rd43+28];
	ld.global.f32 	%f167, [%rd73+28];
	fma.rn.f32 	%f261, %f166, %f167, %f165;
	add.s32 	%r63, %r63, 16;
	add.s32 	%r62, %r62, 16;
	add.s64 	%rd73, %rd73, 64;
	setp.ne.s32 	%p13, %r63, 0;
	@%p13 bra 	$L__BB0_17;
$L__BB0_18:
	setp.eq.s32 	%p14, %r20, 0;
	@%p14 bra 	$L__BB0_27;
	and.b32  	%r32, %r44, 7;
	setp.lt.u32 	%p15, %r20, 8;
	@%p15 bra 	$L__BB0_21;
	add.s32 	%r53, %r64, %r19;
	mul.wide.s32 	%rd44, %r53, 4;
	add.s64 	%rd45, %rd3, %rd44;
	ld.global.f32 	%f169, [%rd45];
	mul.wide.u32 	%rd46, %r64, 4;
	add.s64 	%rd47, %rd4, %rd46;
	ld.global.f32 	%f170, [%rd47];
	fma.rn.f32 	%f171, %f169, %f170, %f261;
	ld.global.f32 	%f172, [%rd45+4];
	ld.global.f32 	%f173, [%rd47+4];
	fma.rn.f32 	%f174, %f172, %f173, %f171;
	ld.global.f32 	%f175, [%rd45+8];
	ld.global.f32 	%f176, [%rd47+8];
	fma.rn.f32 	%f177, %f175, %f176, %f174;
	ld.global.f32 	%f178, [%rd45+12];
	ld.global.f32 	%f179, [%rd47+12];
	fma.rn.f32 	%f180, %f178, %f179, %f177;
	ld.global.f32 	%f181, [%rd45+16];
	ld.global.f32 	%f182, [%rd47+16];
	fma.rn.f32 	%f183, %f181, %f182, %f180;
	ld.global.f32 	%f184, [%rd45+20];
	ld.global.f32 	%f185, [%rd47+20];
	fma.rn.f32 	%f186, %f184, %f185, %f183;
	ld.global.f32 	%f187, [%rd45+24];
	ld.global.f32 	%f188, [%rd47+24];
	fma.rn.f32 	%f189, %f187, %f188, %f186;
	ld.global.f32 	%f190, [%rd45+28];
	ld.global.f32 	%f191, [%rd47+28];
	fma.rn.f32 	%f261, %f190, %f191, %f189;
	add.s32 	%r64, %r64, 8;
$L__BB0_21:
	setp.eq.s32 	%p16, %r32, 0;
	@%p16 bra 	$L__BB0_27;
	and.b32  	%r35, %r44, 3;
	setp.lt.u32 	%p17, %r32, 4;
	@%p17 bra 	$L__BB0_24;
	add.s32 	%r54, %r64, %r19;
	mul.wide.s32 	%rd48, %r54, 4;
	add.s64 	%rd49, %rd3, %rd48;
	ld.global.f32 	%f193, [%rd49];
	mul.wide.u32 	%rd50, %r64, 4;
	add.s64 	%rd51, %rd4, %rd50;
	ld.global.f32 	%f194, [%rd51];
	fma.rn.f32 	%f195, %f193, %f194, %f261;
	ld.global.f32 	%f196, [%rd49+4];
	ld.global.f32 	%f197, [%rd51+4];
	fma.rn.f32 	%f198, %f196, %f197, %f195;
	ld.global.f32 	%f199, [%rd49+8];
	ld.global.f32 	%f200, [%rd51+8];
	fma.rn.f32 	%f201, %f199, %f200, %f198;
	ld.global.f32 	%f202, [%rd49+12];
	ld.global.f32 	%f203, [%rd51+12];
	fma.rn.f32 	%f261, %f202, %f203, %f201;
	add.s32 	%r64, %r64, 4;
$L__BB0_24:
	setp.eq.s32 	%p18, %r35, 0;
	@%p18 bra 	$L__BB0_27;
	mul.wide.u32 	%rd52, %r64, 4;
	add.s64 	%rd74, %rd4, %rd52;
	add.s32 	%r68, %r64, %r19;
	neg.s32 	%r67, %r35;
$L__BB0_26:
	.pragma "nounroll";
	mul.wide.s32 	%rd53, %r68, 4;
	add.s64 	%rd54, %rd3, %rd53;
	ld.global.f32 	%f204, [%rd54];
	ld.global.f32 	%f205, [%rd74];
	fma.rn.f32 	%f261, %f204, %f205, %f261;
	add.s64 	%rd74, %rd74, 4;
	add.s32 	%r68, %r68, 1;
	add.s32 	%r67, %r67, 1;
	setp.ne.s32 	%p19, %r67, 0;
	@%p19 bra 	$L__BB0_26;
$L__BB0_27:
	cvta.to.global.u64 	%rd55, %rd19;
	mul.wide.s32 	%rd56, %r1, 4;
	add.s64 	%rd57, %rd55, %rd56;
	ld.global.f32 	%f206, [%rd57];
	cvta.to.global.u64 	%rd58, %rd18;
	add.s64 	%rd59, %rd58, %rd56;
	ld.global.f32 	%f207, [%rd59];
	fma.rn.f32 	%f208, %f206, %f207, %f261;
	cvt.rn.f32.s32 	%f209, %r44;
	sqrt.rn.f32 	%f210, %f209;
	rcp.rn.f32 	%f211, %f210;
	add.f32 	%f212, %f251, %f208;
	mul.f32 	%f213, %f211, %f212;
	abs.f32 	%f214, %f213;
	mul.f32 	%f215, %f214, 0f4038AA3B;
	ex2.approx.ftz.f32 	%f216, %f215;
	add.f32 	%f217, %f216, 0f3F800000;
	rcp.approx.ftz.f32 	%f218, %f217;
	fma.rn.f32 	%f219, %f218, 0fC0000000, 0f3F800000;
	setp.ge.f32 	%p20, %f214, 0f41102CB4;
	selp.f32 	%f220, 0f3F800000, %f219, %p20;
	copysign.f32 	%f221, %f213, %f220;
	mul.f32 	%f222, %f213, %f213;
	fma.rn.f32 	%f223, %f222, 0f3C80F082, 0fBD563CAE;
	fma.rn.f32 	%f224, %f223, %f222, 0f3E085941;
	fma.rn.f32 	%f225, %f224, %f222, 0fBEAAA9ED;
	fma.rn.f32 	%f226, %f225, %f222, 0f00000000;
	fma.rn.f32 	%f227, %f226, %f213, %f213;
	setp.ge.f32 	%p21, %f214, 0f3F19999A;
	selp.f32 	%f228, %f221, %f227, %p21;
	cvta.to.global.u64 	%rd60, %rd21;
	add.s64 	%rd61, %rd60, %rd56;
	ld.global.f32 	%f229, [%rd61];
	cvta.to.global.u64 	%rd62, %rd22;
	add.s64 	%rd63, %rd62, %rd56;
	ld.global.f32 	%f230, [%rd63];
	cvta.to.global.u64 	%rd64, %rd23;
	add.s64 	%rd65, %rd64, %rd56;
	ld.global.f32 	%f231, [%rd65];
	add.s64 	%rd66, %rd4, %rd56;
	ld.global.f32 	%f232, [%rd66];
	mul.f32 	%f233, %f229, %f228;
	add.f32 	%f234, %f230, %f230;
	mul.f32 	%f235, %f234, %f232;
	sub.f32 	%f236, %f233, %f235;
	mul.f32 	%f237, %f231, %f231;
	mul.f32 	%f238, %f237, %f207;
	sub.f32 	%f239, %f236, %f238;
	fma.rn.f32 	%f240, %f27, %f239, %f232;
	fma.rn.f32 	%f241, %f27, %f240, %f207;
	cvta.to.global.u64 	%rd67, %rd20;
	add.s64 	%rd68, %rd67, %rd56;
	ld.global.f32 	%f242, [%rd68];
	mul.f32 	%f243, %f242, %f241;
	cvta.to.global.u64 	%rd69, %rd24;
	add.s64 	%rd70, %rd69, %rd56;
	st.global.f32 	[%rd70], %f243;
	st.global.f32 	[%rd59], %f241;
	st.global.f32 	[%rd66], %f240;
$L__BB0_28:
	ret;

}
	// .globl	custom_backward
.visible .entry custom_backward(
	.param .u64 .ptr .align 1 custom_backward_param_0,
	.param .u64 .ptr .align 1 custom_backward_param_1,
	.param .u64 .ptr .align 1 custom_backward_param_2,
	.param .u64 .ptr .align 1 custom_backward_param_3,
	.param .u64 .ptr .align 1 custom_backward_param_4,
	.param .u64 .ptr .align 1 custom_backward_param_5,
	.param .u64 .ptr .align 1 custom_backward_param_6,
	.param .u32 custom_backward_param_7,
	.param .u32 custom_backward_param_8
)
{
	.reg .pred 	%p<41>;
	.reg .b32 	%r<79>;
	.reg .b32 	%f<123>;
	.reg .b64 	%rd<100>;

	ld.param.u64 	%rd18, [custom_backward_param_0];
	ld.param.u64 	%rd20, [custom_backward_param_1];
	ld.param.u64 	%rd21, [custom_backward_param_3];
	ld.param.u64 	%rd22, [custom_backward_param_4];
	ld.param.u64 	%rd23, [custom_backward_param_5];
	ld.param.u64 	%rd19, [custom_backward_param_6];
	ld.param.u32 	%r42, [custom_backward_param_7];
	ld.param.u32 	%r43, [custom_backward_param_8];
	cvta.to.global.u64 	%rd1, %rd22;
	cvta.to.global.u64 	%rd2, %rd20;
	cvta.to.global.u64 	%rd3, %rd23;
	cvta.to.global.u64 	%rd4, %rd18;
	cvta.to.global.u64 	%rd5, %rd21;
	mov.u32 	%r44, %ctaid.x;
	mov.u32 	%r45, %ntid.x;
	mul.lo.s32 	%r1, %r44, %r45;
	mov.u32 	%r2, %tid.x;
	add.s32 	%r3, %r1, %r2;
	setp.ge.s32 	%p1, %r3, %r43;
	@%p1 bra 	$L__BB1_2;
	cvta.to.global.u64 	%rd24, %rd19;
	mul.wide.s32 	%rd25, %r3, 4;
	add.s64 	%rd26, %rd24, %rd25;
	add.s64 	%rd27, %rd5, %rd25;
	ld.global.f32 	%f1, [%rd27];
	atom.global.add.f32 	%f2, [%rd26], %f1;
$L__BB1_2:
	setp.lt.s32 	%p2, %r42, 1;
	@%p2 bra 	$L__BB1_73;
	mul.wide.s32 	%rd28, %r3, 4;
	add.s64 	%rd6, %rd5, %rd28;
	setp.lt.u32 	%p3, %r42, 8;
	mov.b32 	%r77, 0;
	@%p3 bra 	$L__BB1_38;
	and.b32  	%r77, %r42, 2147483640;
	neg.s32 	%r75, %r77;
	mad.lo.s32 	%r74, %r43, 7, %r3;
	mad.lo.s32 	%r73, %r43, 6, %r3;
	mad.lo.s32 	%r72, %r43, 5, %r3;
	shl.b32 	%r48, %r43, 2;
	add.s32 	%r71, %r3, %r48;
	mad.lo.s32 	%r70, %r43, 3, %r3;
	shl.b32 	%r49, %r43, 1;
	add.s32 	%r69, %r3, %r49;
	add.s32 	%r50, %r2, %r43;
	add.s32 	%r68, %r50, %r1;
	add.s64 	%rd99, %rd4, 16;
	add.s64 	%rd98, %rd1, 16;
	mov.u32 	%r67, %r3;
$L__BB1_5:
	.pragma "nounroll";
	setp.ge.s32 	%p4, %r3, %r43;
	@%p4 bra 	$L__BB1_7;
	mul.wide.s32 	%rd29, %r67, 4;
	add.s64 	%rd30, %rd3, %rd29;
	ld.global.f32 	%f3, [%rd99+-16];
	ld.global.f32 	%f4, [%rd6];
	mul.f32 	%f5, %f3, %f4;
	atom.global.add.f32 	%f6, [%rd30], %f5;
$L__BB1_7:
	setp.ge.s32 	%p5, %r3, %r42;
	@%p5 bra 	$L__BB1_9;
	ld.global.f32 	%f7, [%rd6];
	mul.wide.s32 	%rd31, %r67, 4;
	add.s64 	%rd32, %rd2, %rd31;
	ld.global.f32 	%f8, [%rd32];
	mul.f32 	%f9, %f7, %f8;
	atom.global.add.f32 	%f10, [%rd98+-16], %f9;
$L__BB1_9:
	setp.ge.s32 	%p6, %r3, %r43;
	@%p6 bra 	$L__BB1_11;
	mul.wide.s32 	%rd33, %r68, 4;
	add.s64 	%rd34, %rd3, %rd33;
	ld.global.f32 	%f11, [%rd99+-12];
	ld.global.f32 	%f12, [%rd6];
	mul.f32 	%f13, %f11, %f12;
	atom.global.add.f32 	%f14, [%rd34], %f13;
$L__BB1_11:
	setp.ge.s32 	%p7, %r3, %r42;
	@%p7 bra 	$L__BB1_13;
	ld.global.f32 	%f15, [%rd6];
	mul.wide.s32 	%rd35, %r68, 4;
	add.s64 	%rd36, %rd2, %rd35;
	ld.global.f32 	%f16, [%rd36];
	mul.f32 	%f17, %f15, %f16;
	atom.global.add.f32 	%f18, [%rd98+-12], %f17;
$L__BB1_13:
	setp.ge.s32 	%p8, %r3, %r43;
	@%p8 bra 	$L__BB1_15;
	mul.wide.s32 	%rd37, %r69, 4;
	add.s64 	%rd38, %rd3, %rd37;
	ld.global.f32 	%f19, [%rd99+-8];
	ld.global.f32 	%f20, [%rd6];
	mul.f32 	%f21, %f19, %f20;
	atom.global.add.f32 	%f22, [%rd38], %f21;
$L__BB1_15:
	setp.ge.s32 	%p9, %r3, %r42;
	@%p9 bra 	$L__BB1_17;
	ld.global.f32 	%f23, [%rd6];
	mul.wide.s32 	%rd39, %r69, 4;
	add.s64 	%rd40, %rd2, %rd39;
	ld.global.f32 	%f24, [%rd40];
	mul.f32 	%f25, %f23, %f24;
	atom.global.add.f32 	%f26, [%rd98+-8], %f25;
$L__BB1_17:
	setp.ge.s32 	%p10, %r3, %r43;
	@%p10 bra 	$L__BB1_19;
	mul.wide.s32 	%rd41, %r70, 4;
	add.s64 	%rd42, %rd3, %rd41;
	ld.global.f32 	%f27, [%rd99+-4];
	ld.global.f32 	%f28, [%rd6];
	mul.f32 	%f29, %f27, %f28;
	atom.global.add.f32 	%f30, [%rd42], %f29;
$L__BB1_19:
	setp.ge.s32 	%p11, %r3, %r42;
	@%p11 bra 	$L__BB1_21;
	ld.global.f32 	%f31, [%rd6];
	mul.wide.s32 	%rd43, %r70, 4;
	add.s64 	%rd44, %rd2, %rd43;
	ld.global.f32 	%f32, [%rd44];
	mul.f32 	%f33, %f31, %f32;
	atom.global.add.f32 	%f34, [%rd98+-4], %f33;
$L__BB1_21:
	setp.ge.s32 	%p12, %r3, %r43;
	@%p12 bra 	$L__BB1_23;
	mul.wide.s32 	%rd45, %r71, 4;
	add.s64 	%rd46, %rd3, %rd45;
	ld.global.f32 	%f35, [%rd99];
	ld.global.f32 	%f36, [%rd6];
	mul.f32 	%f37, %f35, %f36;
	atom.global.add.f32 	%f38, [%rd46], %f37;
$L__BB1_23:
	setp.ge.s32 	%p13, %r3, %r42;
	@%p13 bra 	$L__BB1_25;
	ld.global.f32 	%f39, [%rd6];
	mul.wide.s32 	%rd47, %r71, 4;
	add.s64 	%rd48, %rd2, %rd47;
	ld.global.f32 	%f40, [%rd48];
	mul.f32 	%f41, %f39, %f40;
	atom.global.add.f32 	%f42, [%rd98], %f41;
$L__BB1_25:
	setp.ge.s32 	%p14, %r3, %r43;
	@%p14 bra 	$L__BB1_27;
	mul.wide.s32 	%rd49, %r72, 4;
	add.s64 	%rd50, %rd3, %rd49;
	ld.global.f32 	%f43, [%rd99+4];
	ld.global.f32 	%f44, [%rd6];
	mul.f32 	%f45, %f43, %f44;
	atom.global.add.f32 	%f46, [%rd50], %f45;
$L__BB1_27:
	setp.ge.s32 	%p15, %r3, %r42;
	@%p15 bra 	$L__BB1_29;
	ld.global.f32 	%f47, [%rd6];
	mul.wide.s32 	%rd51, %r72, 4;
	add.s64 	%rd52, %rd2, %rd51;
	ld.global.f32 	%f48, [%rd52];
	mul.f32 	%f49, %f47, %f48;
	atom.global.add.f32 	%f50, [%rd98+4], %f49;
$L__BB1_29:
	setp.ge.s32 	%p16, %r3, %r43;
	@%p16 bra 	$L__BB1_31;
	mul.wide.s32 	%rd53, %r73, 4;
	add.s64 	%rd54, %rd3, %rd53;
	ld.global.f32 	%f51, [%rd99+8];
	ld.global.f32 	%f52, [%rd6];
	mul.f32 	%f53, %f51, %f52;
	atom.global.add.f32 	%f54, [%rd54], %f53;
$L__BB1_31:
	setp.ge.s32 	%p17, %r3, %r42;
	@%p17 bra 	$L__BB1_33;
	ld.global.f32 	%f55, [%rd6];
	mul.wide.s32 	%rd55, %r73, 4;
	add.s64 	%rd56, %rd2, %rd55;
	ld.global.f32 	%f56, [%rd56];
	mul.f32 	%f57, %f55, %f56;
	atom.global.add.f32 	%f58, [%rd98+8], %f57;
$L__BB1_33:
	setp.ge.s32 	%p18, %r3, %r43;
	@%p18 bra 	$L__BB1_35;
	mul.wide.s32 	%rd57, %r74, 4;
	add.s64 	%rd58, %rd3, %rd57;
	ld.global.f32 	%f59, [%rd99+12];
	ld.global.f32 	%f60, [%rd6];
	mul.f32 	%f61, %f59, %f60;
	atom.global.add.f32 	%f62, [%rd58], %f61;
$L__BB1_35:
	setp.ge.s32 	%p19, %r3, %r42;
	@%p19 bra 	$L__BB1_37;
	ld.global.f32 	%f63, [%rd6];
	mul.wide.s32 	%rd59, %r74, 4;
	add.s64 	%rd60, %rd2, %rd59;
	ld.global.f32 	%f64, [%rd60];
	mul.f32 	%f65, %f63, %f64;
	atom.global.add.f32 	%f66, [%rd98+12], %f65;
$L__BB1_37:
	add.s32 	%r75, %r75, 8;
	shl.b32 	%r51, %r43, 3;
	add.s32 	%r74, %r74, %r51;
	add.s32 	%r73, %r73, %r51;
	add.s32 	%r72, %r72, %r51;
	add.s32 	%r71, %r71, %r51;
	add.s32 	%r70, %r70, %r51;
	add.s32 	%r69, %r69, %r51;
	add.s32 	%r68, %r68, %r51;
	add.s32 	%r67, %r67, %r51;
	add.s64 	%rd99, %rd99, 32;
	add.s64 	%rd98, %rd98, 32;
	setp.ne.s32 	%p20, %r75, 0;
	@%p20 bra 	$L__BB1_5;
$L__BB1_38:
	and.b32  	%r32, %r42, 7;
	setp.eq.s32 	%p21, %r32, 0;
	@%p21 bra 	$L__BB1_73;
	ld.param.u64 	%rd97, [custom_backward_param_0];
	cvta.to.global.u64 	%rd13, %rd97;
	and.b32  	%r33, %r42, 3;
	setp.lt.u32 	%p22, %r32, 4;
	@%p22 bra 	$L__BB1_57;
	setp.ge.s32 	%p23, %r3, %r43;
	mul.wide.u32 	%rd61, %r77, 4;
	add.s64 	%rd14, %rd13, %rd61;
	@%p23 bra 	$L__BB1_42;
	mad.lo.s32 	%r52, %r77, %r43, %r3;
	mul.wide.s32 	%rd62, %r52, 4;
	add.s64 	%rd63, %rd3, %rd62;
	ld.global.f32 	%f67, [%rd14];
	ld.global.f32 	%f68, [%rd6];
	mul.f32 	%f69, %f67, %f68;
	atom.global.add.f32 	%f70, [%rd63], %f69;
$L__BB1_42:
	setp.ge.s32 	%p24, %r3, %r42;
	add.s64 	%rd15, %rd1, %rd61;
	@%p24 bra 	$L__BB1_44;
	ld.global.f32 	%f71, [%rd6];
	mad.lo.s32 	%r53, %r77, %r43, %r3;
	mul.wide.s32 	%rd65, %r53, 4;
	add.s64 	%rd66, %rd2, %rd65;
	ld.global.f32 	%f72, [%rd66];
	mul.f32 	%f73, %f71, %f72;
	atom.global.add.f32 	%f74, [%rd15], %f73;
$L__BB1_44:
	setp.ge.s32 	%p25, %r3, %r43;
	add.s32 	%r34, %r77, 1;
	@%p25 bra 	$L__BB1_46;
	mad.lo.s32 	%r54, %r34, %r43, %r3;
	mul.wide.s32 	%rd67, %r54, 4;
	add.s64 	%rd68, %rd3, %rd67;
	ld.global.f32 	%f75, [%rd14+4];
	ld.global.f32 	%f76, [%rd6];
	mul.f32 	%f77, %f75, %f76;
	atom.global.add.f32 	%f78, [%rd68], %f77;
$L__BB1_46:
	setp.ge.s32 	%p26, %r3, %r42;
	@%p26 bra 	$L__BB1_48;
	ld.global.f32 	%f79, [%rd6];
	mad.lo.s32 	%r55, %r34, %r43, %r3;
	mul.wide.s32 	%rd69, %r55, 4;
	add.s64 	%rd70, %rd2, %rd69;
	ld.global.f32 	%f80, [%rd70];
	mul.f32 	%f81, %f79, %f80;
	atom.global.add.f32 	%f82, [%rd15+4], %f81;
$L__BB1_48:
	setp.ge.s32 	%p27, %r3, %r43;
	add.s32 	%r35, %r77, 2;
	@%p27 bra 	$L__BB1_50;
	mad.lo.s32 	%r56, %r35, %r43, %r3;
	mul.wide.s32 	%rd71, %r56, 4;
	add.s64 	%rd72, %rd3, %rd71;
	ld.global.f32 	%f83, [%rd14+8];
	ld.global.f32 	%f84, [%rd6];
	mul.f32 	%f85, %f83, %f84;
	atom.global.add.f32 	%f86, [%rd72], %f85;
$L__BB1_50:
	setp.ge.s32 	%p28, %r3, %r42;
	@%p28 bra 	$L__BB1_52;
	ld.global.f32 	%f87, [%rd6];
	mad.lo.s32 	%r57, %r35, %r43, %r3;
	mul.wide.s32 	%rd73, %r57, 4;
	add.s64 	%rd74, %rd2, %rd73;
	ld.global.f32 	%f88, [%rd74];
	mul.f32 	%f89, %f87, %f88;
	atom.global.add.f32 	%f90, [%rd15+8], %f89;
$L__BB1_52:
	setp.ge.s32 	%p29, %r3, %r43;
	add.s32 	%r36, %r77, 3;
	@%p29 bra 	$L__BB1_54;
	mad.lo.s32 	%r58, %r36, %r43, %r3;
	mul.wide.s32 	%rd75, %r58, 4;
	add.s64 	%rd76, %rd3, %rd75;
	ld.global.f32 	%f91, [%rd14+12];
	ld.global.f32 	%f92, [%rd6];
	mul.f32 	%f93, %f91, %f92;
	atom.global.add.f32 	%f94, [%rd76], %f93;
$L__BB1_54:
	setp.ge.s32 	%p30, %r3, %r42;
	@%p30 bra 	$L__BB1_56;
	ld.global.f32 	%f95, [%rd6];
	mad.lo.s32 	%r59, %r36, %r43, %r3;
	mul.wide.s32 	%rd77, %r59, 4;
	add.s64 	%rd78, %rd2, %rd77;
	ld.global.f32 	%f96, [%rd78];
	mul.f32 	%f97, %f95, %f96;
	atom.global.add.f32 	%f98, [%rd15+12], %f97;
$L__BB1_56:
	add.s32 	%r77, %r77, 4;
$L__BB1_57:
	setp.eq.s32 	%p31, %r33, 0;
	@%p31 bra 	$L__BB1_73;
	setp.eq.s32 	%p32, %r33, 1;
	@%p32 bra 	$L__BB1_68;
	setp.ge.s32 	%p33, %r3, %r43;
	mul.wide.u32 	%rd79, %r77, 4;
	add.s64 	%rd16, %rd13, %rd79;
	@%p33 bra 	$L__BB1_61;
	mad.lo.s32 	%r60, %r77, %r43, %r3;
	mul.wide.s32 	%rd80, %r60, 4;
	add.s64 	%rd81, %rd3, %rd80;
	ld.global.f32 	%f99, [%rd16];
	ld.global.f32 	%f100, [%rd6];
	mul.f32 	%f101, %f99, %f100;
	atom.global.add.f32 	%f102, [%rd81], %f101;
$L__BB1_61:
	setp.ge.s32 	%p34, %r3, %r42;
	add.s64 	%rd17, %rd1, %rd79;
	@%p34 bra 	$L__BB1_63;
	ld.global.f32 	%f103, [%rd6];
	mad.lo.s32 	%r61, %r77, %r43, %r3;
	mul.wide.s32 	%rd83, %r61, 4;
	add.s64 	%rd84, %rd2, %rd83;
	ld.global.f32 	%f104, [%rd84];
	mul.f32 	%f105, %f103, %f104;
	atom.global.add.f32 	%f106, [%rd17], %f105;
$L__BB1_63:
	setp.ge.s32 	%p35, %r3, %r43;
	add.s32 	%r39, %r77, 1;
	@%p35 bra 	$L__BB1_65;
	mad.lo.s32 	%r62, %r39, %r43, %r3;
	mul.wide.s32 	%rd85, %r62, 4;
	add.s64 	%rd86, %rd3, %rd85;
	ld.global.f32 	%f107, [%rd16+4];
	ld.global.f32 	%f108, [%rd6];
	mul.f32 	%f109, %f107, %f108;
	atom.global.add.f32 	%f110, [%rd86], %f109;
$L__BB1_65:
	setp.ge.s32 	%p36, %r3, %r42;
	@%p36 bra 	$L__BB1_67;
	ld.global.f32 	%f111, [%rd6];
	mad.lo.s32 	%r63, %r39, %r43, %r3;
	mul.wide.s32 	%rd87, %r63, 4;
	add.s64 	%rd88, %rd2, %rd87;
	ld.global.f32 	%f112, [%rd88];
	mul.f32 	%f113, %f111, %f112;
	atom.global.add.f32 	%f114, [%rd17+4], %f113;
$L__BB1_67:
	add.s32 	%r77, %r77, 2;
$L__BB1_68:
	and.b32  	%r64, %r42, 1;
	setp.eq.b32 	%p37, %r64, 1;
	not.pred 	%p38, %p37;
	@%p38 bra 	$L__BB1_73;
	setp.ge.s32 	%p39, %r3, %r43;
	@%p39 bra 	$L__BB1_71;
	mad.lo.s32 	%r65, %r77, %r43, %r3;
	mul.wide.s32 	%rd89, %r65, 4;
	add.s64 	%rd90, %rd3, %rd89;
	mul.wide.u32 	%rd91, %r77, 4;
	add.s64 	%rd92, %rd13, %rd91;
	ld.global.f32 	%f115, [%rd92];
	ld.global.f32 	%f116, [%rd6];
	mul.f32 	%f117, %f115, %f116;
	atom.global.add.f32 	%f118, [%rd90], %f117;
$L__BB1_71:
	setp.ge.s32 	%p40, %r3, %r42;
	@%p40 bra 	$L__BB1_73;
	mul.wide.u32 	%rd93, %r77, 4;
	add.s64 	%rd94, %rd1, %rd93;
	ld.global.f32 	%f119, [%rd6];
	mad.lo.s32 	%r66, %r77, %r43, %r3;
	mul.wide.s32 	%rd95, %r66, 4;
	add.s64 	%rd96, %rd2, %rd95;
	ld.global.f32 	%f120, [%rd96];
	mul.f32 	%f121, %f119, %f120;
	atom.global.add.f32 	%f122, [%rd94], %f121;
$L__BB1_73:
	ret;

}


// ===== COMPILED SASS (sm_100) =====

	.target	sm_100

	.elftype	@"ET_EXEC"


//--------------------- .note.nv.tkinfo           --------------------------
	.section	.note.nv.tkinfo,"",@"SHT_NOTE"
	.sectionflags	@"SHF_NOTE_NV_TKINFO"
	.tkinfo
        /*0018*/ 	.word	0x00000002
        /*0030*/ 	.string	""
        /*0030*/ 	.string	"ptxas"
        /*0030*/ 	.string	"Cuda compilation tools, release 13.0, V13.0.88"
        /*0030*/ 	.string	"Build cuda_13.0.r13.0/compiler.36424714_0"
        /*0030*/ 	.string	"-arch sm_100 -m 64 "



//--------------------- .note.nv.cuinfo           --------------------------
	.section	.note.nv.cuinfo,"",@"SHT_NOTE"
	.sectionflags	@"SHF_NOTE_NV_CUINFO"
        /*0018*/ 	.short	0x0002
        /*001a*/ 	.short	0x0064
        /*001c*/ 	.short	0x0082
	.zero		2


//--------------------- .nv.info                  --------------------------
	.section	.nv.info,"",@"SHT_CUDA_INFO"
	.align	4


	//----- nvinfo : EIATTR_REGCOUNT
	.align		4
        /*0000*/ 	.byte	0x04, 0x2f
        /*0002*/ 	.short	(.L_1 - .L_0)
	.align		4
.L_0:
        /*0004*/ 	.word	index@(custom_forward)
        /*0008*/ 	.word	0x00000020


	//----- nvinfo : EIATTR_FRAME_SIZE
	.align		4
.L_1:
        /*000c*/ 	.byte	0x04, 0x11
        /*000e*/ 	.short	(.L_3 - .L_2)
	.align		4
.L_2:
        /*0010*/ 	.word	index@($__internal_1_$__cuda_sm20_sqrt_rn_f32_slowpath)
        /*0014*/ 	.word	0x00000000


	//----- nvinfo : EIATTR_FRAME_SIZE
	.align		4
.L_3:
        /*0018*/ 	.byte	0x04, 0x11
        /*001a*/ 	.short	(.L_5 - .L_4)
	.align		4
.L_4:
        /*001c*/ 	.word	index@($__internal_0_$__cuda_sm20_rcp_rn_f32_slowpath)
        /*0020*/ 	.word	0x00000000


	//----- nvinfo : EIATTR_FRAME_SIZE
	.align		4
.L_5:
        /*0024*/ 	.byte	0x04, 0x11
        /*0026*/ 	.short	(.L_7 - .L_6)
	.align		4
.L_6:
        /*0028*/ 	.word	index@(custom_forward)
        /*002c*/ 	.word	0x00000000


	//----- nvinfo : EIATTR_REGCOUNT
	.align		4
.L_7:
        /*0030*/ 	.byte	0x04, 0x2f
        /*0032*/ 	.short	(.L_9 - .L_8)
	.align		4
.L_8:
        /*0034*/ 	.word	index@(custom_backward)
        /*0038*/ 	.word	0x00000020


	//----- nvinfo : EIATTR_FRAME_SIZE
	.align		4
.L_9:
        /*003c*/ 	.byte	0x04, 0x11
        /*003e*/ 	.short	(.L_11 - .L_10)
	.align		4
.L_10:
        /*0040*/ 	.word	index@(custom_backward)
        /*0044*/ 	.word	0x00000000


	//----- nvinfo : EIATTR_MIN_STACK_SIZE
	.align		4
.L_11:
        /*0048*/ 	.byte	0x04, 0x12
        /*004a*/ 	.short	(.L_13 - .L_12)
	.align		4
.L_12:
        /*004c*/ 	.word	index@(custom_backward)
        /*0050*/ 	.word	0x00000000


	//----- nvinfo : EIATTR_MIN_STACK_SIZE
	.align		4
.L_13:
        /*0054*/ 	.byte	0x04, 0x12
        /*0056*/ 	.short	(.L_15 - .L_14)
	.align		4
.L_14:
        /*0058*/ 	.word	index@(custom_forward)
        /*005c*/ 	.word	0x00000000
.L_15:


//--------------------- .nv.compat                --------------------------
	.section	.nv.compat,"",@"SHT_CUDA_COMPAT_INFO"
	.align	4
        /*0000*/ 	.byte	0x02, 0x09, 0x00, 0x00, 0x02, 0x02, 0x01, 0x00, 0x02, 0x05, 0x05, 0x00, 0x03, 0x07, 0x01, 0x01
        /*0010*/ 	.byte	0x02, 0x03, 0x00, 0x00, 0x02, 0x06, 0x01, 0x00, 0x04, 0x0b, 0x08, 0x00, 0x01, 0x00, 0x00, 0x00
        /*0020*/ 	.byte	0x00, 0x00, 0x00, 0x00


//--------------------- .nv.info.custom_backward  --------------------------
	.section	.nv.info.custom_backward,"",@"SHT_CUDA_INFO"
	.sectionflags	@""
	.align	4


	//----- nvinfo : EIATTR_CUDA_API_VERSION
	.align		4
        /*0000*/ 	.byte	0x04, 0x37
        /*0002*/ 	.short	(.L_17 - .L_16)
.L_16:
        /*0004*/ 	.word	0x00000082


	//----- nvinfo : EIATTR_KPARAM_INFO
	.align		4
.L_17:
        /*0008*/ 	.byte	0x04, 0x17
        /*000a*/ 	.short	(.L_19 - .L_18)
.L_18:
        /*000c*/ 	.word	0x00000000
        /*0010*/ 	.short	0x0008
        /*0012*/ 	.short	0x003c
        /*0014*/ 	.byte	0x00, 0xf0, 0x11, 0x00


	//----- nvinfo : EIATTR_KPARAM_INFO
	.align		4
.L_19:
        /*0018*/ 	.byte	0x04, 0x17
        /*001a*/ 	.short	(.L_21 - .L_20)
.L_20:
        /*001c*/ 	.word	0x00000000
        /*0020*/ 	.short	0x0007
        /*0022*/ 	.short	0x0038
        /*0024*/ 	.byte	0x00, 0xf0, 0x11, 0x00


	//----- nvinfo : EIATTR_KPARAM_INFO
	.align		4
.L_21:
        /*0028*/ 	.byte	0x04, 0x17
        /*002a*/ 	.short	(.L_23 - .L_22)
.L_22:
        /*002c*/ 	.word	0x00000000
        /*0030*/ 	.short	0x0006
        /*0032*/ 	.short	0x0030
        /*0034*/ 	.byte	0x00, 0xf5, 0x21, 0x00


	//----- nvinfo : EIATTR_KPARAM_INFO
	.align		4
.L_23:
        /*0038*/ 	.byte	0x04, 0x17
        /*003a*/ 	.short	(.L_25 - .L_24)
.L_24:
        /*003c*/ 	.word	0x00000000
        /*0040*/ 	.short	0x0005
        /*0042*/ 	.short	0x0028
        /*0044*/ 	.byte	0x00, 0xf5, 0x21, 0x00


	//----- nvinfo : EIATTR_KPARAM_INFO
	.align		4
.L_25:
        /*0048*/ 	.byte	0x04, 0x17
        /*004a*/ 	.short	(.L_27 - .L_26)
.L_26:
        /*004c*/ 	.word	0x00000000
        /*0050*/ 	.short	0x0004
        /*0052*/ 	.short	0x0020
        /*0054*/ 	.byte	0x00, 0xf5, 0x21, 0x00


	//----- nvinfo : EIATTR_KPARAM_INFO
	.align		4
.L_27:
        /*0058*/ 	.byte	0x04, 0x17
        /*005a*/ 	.short	(.L_29 - .L_28)
.L_28:
        /*005c*/ 	.word	0x00000000
        /*0060*/ 	.short	0x0003
        /*0062*/ 	.short	0x0018
        /*0064*/ 	.byte	0x00, 0xf5, 0x21, 0x00


	//----- nvinfo : EIATTR_KPARAM_INFO
	.align		4
.L_29:
        /*0068*/ 	.byte	0x04, 0x17
        /*006a*/ 	.short	(.L_31 - .L_30)
.L_30:
        /*006c*/ 	.word	0x00000000
        /*0070*/ 	.short	0x0002
        /*0072*/ 	.short	0x0010
        /*0074*/ 	.byte	0x00, 0xf5, 0x21, 0x00


	//----- nvinfo : EIATTR_KPARAM_INFO
	.align		4
.L_31:
        /*0078*/ 	.byte	0x04, 0x17
        /*007a*/ 	.short	(.L_33 - .L_32)
.L_32:
        /*007c*/ 	.word	0x00000000
        /*0080*/ 	.short	0x0001
        /*0082*/ 	.short	0x0008
        /*0084*/ 	.byte	0x00, 0xf5, 0x21, 0x00


	//----- nvinfo : EIATTR_KPARAM_INFO
	.align		4
.L_33:
        /*0088*/ 	.byte	0x04, 0x17
        /*008a*/ 	.short	(.L_35 - .L_34)
.L_34:
        /*008c*/ 	.word	0x00000000
        /*0090*/ 	.short	0x0000
        /*0092*/ 	.short	0x0000
        /*0094*/ 	.byte	0x00, 0xf5, 0x21, 0x00


	//----- nvinfo : EIATTR_SPARSE_MMA_MASK
	.align		4
.L_35:
        /*0098*/ 	.byte	0x03, 0x50
        /*009a*/ 	.short	0x0000


	//----- nvinfo : EIATTR_MAXREG_COUNT
	.align		4
        /*009c*/ 	.byte	0x03, 0x1b
        /*009e*/ 	.short	0x00ff


	//----- nvinfo : EIATTR_MERCURY_ISA_VERSION
	.align		4
        /*00a0*/ 	.byte	0x03, 0x5f
        /*00a2*/ 	.short	0x0101


	//----- nvinfo : EIATTR_VRC_CTA_INIT_COUNT
	.align		4
        /*00a4*/ 	.byte	0x02, 0x4a
	.zero		1
	.zero		1


	//----- nvinfo : EIATTR_EXIT_INSTR_OFFSETS
	.align		4
        /*00a8*/ 	.byte	0x04, 0x1c
        /*00aa*/ 	.short	(.L_37 - .L_36)


	//   ....[0]....
.L_36:
        /*00ac*/ 	.word	0x00000160


	//   ....[1]....
        /*00b0*/ 	.word	0x00000cf0


	//   ....[2]....
        /*00b4*/ 	.word	0x000012d0


	//   ....[3]....
        /*00b8*/ 	.word	0x00001610


	//   ....[4]....
        /*00bc*/ 	.word	0x000016f0


	//   ....[5]....
        /*00c0*/ 	.word	0x00001790


	//----- nvinfo : EIATTR_CRS_STACK_SIZE
	.align		4
.L_37:
        /*00c4*/ 	.byte	0x04, 0x1e
        /*00c6*/ 	.short	(.L_39 - .L_38)
.L_38:
        /*00c8*/ 	.word	0x00000000


	//----- nvinfo : EIATTR_CBANK_PARAM_SIZE
	.align		4
.L_39:
        /*00cc*/ 	.byte	0x03, 0x19
        /*00ce*/ 	.short	0x0040


	//----- nvinfo : EIATTR_PARAM_CBANK
	.align		4
        /*00d0*/ 	.byte	0x04, 0x0a
        /*00d2*/ 	.short	(.L_41 - .L_40)
	.align		4
.L_40:
        /*00d4*/ 	.word	index@(.nv.constant0.custom_backward)
        /*00d8*/ 	.short	0x0380
        /*00da*/ 	.short	0x0040


	//----- nvinfo : EIATTR_SW_WAR
	.align		4
.L_41:
        /*00dc*/ 	.byte	0x04, 0x36
        /*00de*/ 	.short	(.L_43 - .L_42)
.L_42:
        /*00e0*/ 	.word	0x00000008
.L_43:


//--------------------- .nv.info.custom_forward   --------------------------
	.section	.nv.info.custom_forward,"",@"SHT_CUDA_INFO"
	.sectionflags	@""
	.align	4


	//----- nvinfo : EIATTR_CUDA_API_VERSION
	.align		4
        /*0000*/ 	.byte	0x04, 0x37
        /*0002*/ 	.short	(.L_45 - .L_44)
.L_44:
        /*0004*/ 	.word	0x00000082


	//----- nvinfo : EIATTR_KPARAM_INFO
	.align		4
.L_45:
        /*0008*/ 	.byte	0x04, 0x17
        /*000a*/ 	.short	(.L_47 - .L_46)
.L_46:
        /*000c*/ 	.word	0x00000000
        /*0010*/ 	.short	0x000d
        /*0012*/ 	.short	0x0060
        /*0014*/ 	.byte	0x00, 0xf0, 0x11, 0x00


	//----- nvinfo : EIATTR_KPARAM_INFO
	.align		4
.L_47:
        /*0018*/ 	.byte	0x04, 0x17
        /*001a*/ 	.short	(.L_49 - .L_48)
.L_48:
        /*001c*/ 	.word	0x00000000
        /*0020*/ 	.short	0x000c
        /*0022*/ 	.short	0x005c
        /*0024*/ 	.byte	0x00, 0xf0, 0x11, 0x00


	//----- nvinfo : EIATTR_KPARAM_INFO
	.align		4
.L_49:
        /*0028*/ 	.byte	0x04, 0x17
        /*002a*/ 	.short	(.L_51 - .L_50)
.L_50:
        /*002c*/ 	.word	0x00000000
        /*0030*/ 	.short	0x000b
        /*0032*/ 	.short	0x0058
        /*0034*/ 	.byte	0x00, 0xf0, 0x11, 0x00


	//----- nvinfo : EIATTR_KPARAM_INFO
	.align		4
.L_51:
        /*0038*/ 	.byte	0x04, 0x17
        /*003a*/ 	.short	(.L_53 - .L_52)
.L_52:
        /*003c*/ 	.word	0x00000000
        /*0040*/ 	.short	0x000a
        /*0042*/ 	.short	0x0050
        /*0044*/ 	.byte	0x00, 0xf5, 0x21, 0x00


	//----- nvinfo : EIATTR_KPARAM_INFO
	.align		4
.L_53:
        /*0048*/ 	.byte	0x04, 0x17
        /*004a*/ 	.short	(.L_55 - .L_54)
.L_54:
        /*004c*/ 	.word	0x00000000
        /*0050*/ 	.short	0x0009
        /*0052*/ 	.short	0x0048
        /*0054*/ 	.byte	0x00, 0xf5, 0x21, 0x00


	//----- nvinfo : EIATTR_KPARAM_INFO
	.align		4
.L_55:
        /*0058*/ 	.byte	0x04, 0x17
        /*005a*/ 	.short	(.L_57 - .L_56)
.L_56:
        /*005c*/ 	.word	0x00000000
        /*0060*/ 	.short	0x0008
        /*0062*/ 	.short	0x0040
        /*0064*/ 	.byte	0x00, 0xf5, 0x21, 0x00


	//----- nvinfo : EIATTR_KPARAM_INFO
	.align		4
.L_57:
        /*0068*/ 	.byte	0x04, 0x17
        /*006a*/ 	.short	(.L_59 - .L_58)
.L_58:
        /*006c*/ 	.word	0x00000000
        /*0070*/ 	.short	0x0007
        /*0072*/ 	.short	0x0038
        /*0074*/ 	.byte	0x00, 0xf5, 0x21, 0x00


	//----- nvinfo : EIATTR_KPARAM_INFO
	.align		4
.L_59:
        /*0078*/ 	.byte	0x04, 0x17
        /*007a*/ 	.short	(.L_61 - .L_60)
.L_60:
        /*007c*/ 	.word	0x00000000
        /*0080*/ 	.short	0x0006
        /*0082*/ 	.short	0x0030
        /*0084*/ 	.byte	0x00, 0xf5, 0x21, 0x00


	//----- nvinfo : EIATTR_KPARAM_INFO
	.align		4
.L_61:
        /*0088*/ 	.byte	0x04, 0x17
        /*008a*/ 	.short	(.L_63 - .L_62)
.L_62:
        /*008c*/ 	.word	0x00000000
        /*0090*/ 	.short	0x0005
        /*0092*/ 	.short	0x0028
        /*0094*/ 	.byte	0x00, 0xf5, 0x21, 0x00


	//----- nvinfo : EIATTR_KPARAM_INFO
	.align		4
.L_63:
        /*0098*/ 	.byte	0x04, 0x17
        /*009a*/ 	.short	(.L_65 - .L_64)
.L_64:
        /*009c*/ 	.word	0x00000000
        /*00a0*/ 	.short	0x0004
        /*00a2*/ 	.short	0x0020
        /*00a4*/ 	.byte	0x00, 0xf5, 0x21, 0x00


	//----- nvinfo : EIATTR_KPARAM_INFO
	.align		4
.L_65:
        /*00a8*/ 	.byte	0x04, 0x17
        /*00aa*/ 	.short	(.L_67 - .L_66)
.L_66:
        /*00ac*/ 	.word	0x00000000
        /*00b0*/ 	.short	0x0003
        /*00b2*/ 	.short	0x0018
        /*00b4*/ 	.byte	0x00, 0xf5, 0x21, 0x00


	//----- nvinfo : EIATTR_KPARAM_INFO
	.align		4
.L_67:
        /*00b8*/ 	.byte	0x04, 0x17
        /*00ba*/ 	.short	(.L_69 - .L_68)
.L_68:
        /*00bc*/ 	.word	0x00000000
        /*00c0*/ 	.short	0x0002
        /*00c2*/ 	.short	0x0010
        /*00c4*/ 	.byte	0x00, 0xf5, 0x21, 0x00


	//----- nvinfo : EIATTR_KPARAM_INFO
	.align		4
.L_69:
        /*00c8*/ 	.byte	0x04, 0x17
        /*00ca*/ 	.short	(.L_71 - .L_70)
.L_70:
        /*00cc*/ 	.word	0x00000000
        /*00d0*/ 	.short	0x0001
        /*00d2*/ 	.short	0x0008
        /*00d4*/ 	.byte	0x00, 0xf5, 0x21, 0x00


	//----- nvinfo : EIATTR_KPARAM_INFO
	.align		4
.L_71:
        /*00d8*/ 	.byte	0x04, 0x17
        /*00da*/ 	.short	(.L_73 - .L_72)
.L_72:
        /*00dc*/ 	.word	0x00000000
        /*00e0*/ 	.short	0x0000
        /*00e2*/ 	.short	0x0000
        /*00e4*/ 	.byte	0x00, 0xf5, 0x21, 0x00


	//----- nvinfo : EIATTR_SPARSE_MMA_MASK
	.align		4
.L_73:
        /*00e8*/ 	.byte	0x03, 0x50
        /*00ea*/ 	.short	0x0000


	//----- nvinfo : EIATTR_MAXREG_COUNT
	.align		4
        /*00ec*/ 	.byte	0x03, 0x1b
        /*00ee*/ 	.short	0x00ff


	//----- nvinfo : EIATTR_MERCURY_ISA_VERSION
	.align		4
        /*00f0*/ 	.byte	0x03, 0x5f
        /*00f2*/ 	.short	0x0101


	//----- nvinfo : EIATTR_VRC_CTA_INIT_COUNT
	.align		4
        /*00f4*/ 	.byte	0x02, 0x4a
	.zero		1
	.zero		1


	//----- nvinfo : EIATTR_EXIT_INSTR_OFFSETS
	.align		4
        /*00f8*/ 	.byte	0x04, 0x1c
        /*00fa*/ 	.short	(.L_75 - .L_74)


	//   ....[0]....
.L_74:
        /*00fc*/ 	.word	0x00000070


	//   ....[1]....
        /*0100*/ 	.word	0x000018e0


	//----- nvinfo : EIATTR_CRS_STACK_SIZE
	.align		4
.L_75:
        /*0104*/ 	.byte	0x04, 0x1e
        /*0106*/ 	.short	(.L_77 - .L_76)
.L_76:
        /*0108*/ 	.word	0x00000000


	//----- nvinfo : EIATTR_CBANK_PARAM_SIZE
	.align		4
.L_77:
        /*010c*/ 	.byte	0x03, 0x19
        /*010e*/ 	.short	0x0064


	//----- nvinfo : EIATTR_PARAM_CBANK
	.align		4
        /*0110*/ 	.byte	0x04, 0x0a
        /*0112*/ 	.short	(.L_79 - .L_78)
	.align		4
.L_78:
        /*0114*/ 	.word	index@(.nv.constant0.custom_forward)
        /*0118*/ 	.short	0x0380
        /*011a*/ 	.short	0x0064


	//----- nvinfo : EIATTR_SW_WAR
	.align		4
.L_79:
        /*011c*/ 	.byte	0x04, 0x36
        /*011e*/ 	.short	(.L_81 - .L_80)
.L_80:
        /*0120*/ 	.word	0x00000008
.L_81:


//--------------------- .nv.callgraph             --------------------------
	.section	.nv.callgraph,"",@"SHT_CUDA_CALLGRAPH"
	.align	4
	.sectionentsize	8
	.align		4
        /*0000*/ 	.word	0x00000000
	.align		4
        /*0004*/ 	.word	0xffffffff
	.align		4
        /*0008*/ 	.word	0x00000000
	.align		4
        /*000c*/ 	.word	0xfffffffe
	.align		4
        /*0010*/ 	.word	0x00000000
	.align		4
        /*0014*/ 	.word	0xfffffffd
	.align		4
        /*0018*/ 	.word	0x00000000
	.align		4
        /*001c*/ 	.word	0xfffffffc


//--------------------- .text.custom_backward     --------------------------
	.section	.text.custom_backward,"ax",@progbits
	.align	128
        .global         custom_backward
        .type           custom_backward,@function
        .size           custom_backward,(.L_x_88 - custom_backward)
        .other          custom_backward,@"STO_CUDA_ENTRY STV_DEFAULT"
custom_backward:
.text.custom_backward:
[----:B------:R-:W-:Y:S01]  /*0000*/  LDC R1, c[0x0][0x37c] ;  /* 0x0000df00ff017b82 */ /* 0x000fe20000000800 */
[----:B------:R-:W0:Y:S07]  /*0010*/  S2R R9, SR_TID.X ;  /* 0x0000000000097919 */ /* 0x000e2e0000002100 */
[----:B------:R-:W1:Y:S01]  /*0020*/  S2UR UR4, SR_CTAID.X ;  /* 0x00000000000479c3 */ /* 0x000e620000002500 */
[----:B------:R-:W1:Y:S01]  /*0030*/  LDCU UR5, c[0x0][0x360] ;  /* 0x00006c00ff0577ac */ /* 0x000e620008000800 */
[----:B------:R-:W-:Y:S01]  /*0040*/  BSSY.RECONVERGENT B0, `(.L_x_0) ;  /* 0x000000e000007945 */ /* 0x000fe20003800200 */
[----:B------:R-:W2:Y:S01]  /*0050*/  LDCU UR6, c[0x0][0x3bc] ;  /* 0x00007780ff0677ac */ /* 0x000ea20008000800 */
[----:B------:R-:W3:Y:S01]  /*0060*/  LDCU.64 UR12, c[0x0][0x358] ;  /* 0x00006b00ff0c77ac */ /* 0x000ee20008000a00 */
[----:B--2---:R-:W-:Y:S01]  /*0070*/  MOV R0, UR6 ;  /* 0x0000000600007c02 */ /* 0x004fe20008000f00 */
[----:B-1----:R-:W-:-:S06]  /*0080*/  UIMAD UR4, UR4, UR5, URZ ;  /* 0x00000005040472a4 */ /* 0x002fcc000f8e02ff */
[----:B0-----:R-:W-:-:S04]  /*0090*/  IADD3 R3, PT, PT, R9, UR4, RZ ;  /* 0x0000000409037c10 */ /* 0x001fc8000fffe0ff */
[----:B------:R-:W-:-:S13]  /*00a0*/  ISETP.GE.AND P0, PT, R3, R0, PT ;  /* 0x000000000300720c */ /* 0x000fda0003f06270 */
[----:B---3--:R-:W-:Y:S05]  /*00b0*/  @P0 BRA `(.L_x_1) ;  /* 0x0000000000180947 */ /* 0x008fea0003800000 */
[----:B------:R-:W0:Y:S08]  /*00c0*/  LDC.64 R6, c[0x0][0x398] ;  /* 0x0000e600ff067b82 */ /* 0x000e300000000a00 */
[----:B------:R-:W1:Y:S01]  /*00d0*/  LDC.64 R4, c[0x0][0x3b0] ;  /* 0x0000ec00ff047b82 */ /* 0x000e620000000a00 */
[----:B0-----:R-:W-:-:S06]  /*00e0*/  IMAD.WIDE R6, R3, 0x4, R6 ;  /* 0x0000000403067825 */ /* 0x001fcc00078e0206 */
[----:B------:R-:W2:Y:S01]  /*00f0*/  LDG.E R7, desc[UR12][R6.64] ;  /* 0x0000000c06077981 */ /* 0x000ea2000c1e1900 */
[----:B-1----:R-:W-:-:S05]  /*0100*/  IMAD.WIDE R4, R3, 0x4, R4 ;  /* 0x0000000403047825 */ /* 0x002fca00078e0204 */
[----:B--2---:R0:W-:Y:S02]  /*0110*/  REDG.E.ADD.F32.FTZ.RN.STRONG.GPU desc[UR12][R4.64], R7 ;  /* 0x00000007040079a6 */ /* 0x0041e4000c12f30c */
.L_x_1:
[----:B------:R-:W-:Y:S05]  /*0120*/  BSYNC.RECONVERGENT B0 ;  /* 0x0000000000007941 */ /* 0x000fea0003800200 */
.L_x_0:
[----:B------:R-:W1:Y:S02]  /*0130*/  LDCU UR5, c[0x0][0x3b8] ;  /* 0x00007700ff0577ac */ /* 0x000e640008000800 */
[----:B-1----:R-:W-:-:S04]  /*0140*/  MOV R2, UR5 ;  /* 0x0000000500027c02 */ /* 0x002fc80008000f00 */
[----:B------:R-:W-:-:S13]  /*0150*/  ISETP.GE.AND P1, PT, R2, 0x1, PT ;  /* 0x000000010200780c */ /* 0x000fda0003f26270 */
[----:B------:R-:W-:Y:S05]  /*0160*/  @!P1 EXIT ;  /* 0x000000000000994d */ /* 0x000fea0003800000 */
[----:B------:R-:W1:Y:S01]  /*0170*/  LDC.64 R14, c[0x0][0x398] ;  /* 0x0000e600ff0e7b82 */ /* 0x000e620000000a00 */
[----:B------:R-:W-:Y:S01]  /*0180*/  ISETP.GE.U32.AND P1, PT, R2, 0x8, PT ;  /* 0x000000080200780c */ /* 0x000fe20003f26070 */
[----:B0-----:R-:W-:Y:S02]  /*0190*/  HFMA2 R4, -RZ, RZ, 0, 0 ;  /* 0x00000000ff047431 */ /* 0x001fe400000001ff */
[----:B-1----:R-:W-:-:S10]  /*01a0*/  IMAD.WIDE R14, R3, 0x4, R14 ;  /* 0x00000004030e7825 */ /* 0x002fd400078e020e */
[----:B------:R-:W-:Y:S05]  /*01b0*/  @!P1 BRA `(.L_x_2) ;  /* 0x0000000800c89947 */ /* 0x000fea0003800000 */
[----:B------:R-:W0:Y:S01]  /*01c0*/  LDCU.64 UR8, c[0x0][0x380] ;  /* 0x00007000ff0877ac */ /* 0x000e220008000a00 */
[----:B------:R-:W1:Y:S01]  /*01d0*/  LDC.64 R16, c[0x0][0x3a8] ;  /* 0x0000ea00ff107b82 */ /* 0x000e620000000a00 */
[----:B------:R-:W-:Y:S01]  /*01e0*/  LOP3.LUT R4, R2, 0x7ffffff8, RZ, 0xc0, !PT ;  /* 0x7ffffff802047812 */ /* 0x000fe200078ec0ff */
[C---:B------:R-:W-:Y:S01]  /*01f0*/  IMAD R7, R0.reuse, 0x7, R3 ;  /* 0x0000000700077824 */ /* 0x040fe200078e0203 */
[----:B------:R-:W2:Y:S01]  /*0200*/  LDCU.64 UR10, c[0x0][0x3a0] ;  /* 0x00007400ff0a77ac */ /* 0x000ea20008000a00 */
[C---:B------:R-:W-:Y:S01]  /*0210*/  IADD3 R5, PT, PT, R0.reuse, UR4, R9 ;  /* 0x0000000400057c10 */ /* 0x040fe2000fffe009 */
[C-C-:B------:R-:W-:Y:S01]  /*0220*/  IMAD R9, R0.reuse, 0x6, R3.reuse ;  /* 0x0000000600097824 */ /* 0x140fe200078e0203 */
[CC--:B------:R-:W-:Y:S01]  /*0230*/  LEA R13, R0.reuse, R3.reuse, 0x2 ;  /* 0x00000003000d7211 */ /* 0x0c0fe200078e10ff */
[C-C-:B------:R-:W-:Y:S01]  /*0240*/  IMAD R11, R0.reuse, 0x5, R3.reuse ;  /* 0x00000005000b7824 */ /* 0x140fe200078e0203 */
[CC--:B------:R-:W-:Y:S01]  /*0250*/  LEA R27, R0.reuse, R3.reuse, 0x1 ;  /* 0x00000003001b7211 */ /* 0x0c0fe200078e08ff */
[----:B------:R-:W-:Y:S01]  /*0260*/  IMAD R25, R0, 0x3, R3 ;  /* 0x0000000300197824 */ /* 0x000fe200078e0203 */
[----:B------:R-:W-:-:S02]  /*0270*/  MOV R29, R3 ;  /* 0x00000003001d7202 */ /* 0x000fc40000000f00 */
[----:B------:R-:W-:Y:S01]  /*0280*/  IADD3 R6, PT, PT, -R4, RZ, RZ ;  /* 0x000000ff04067210 */ /* 0x000fe20007ffe1ff */
[----:B0-----:R-:W-:Y:S02]  /*0290*/  UIADD3 UR7, UP0, UPT, UR8, 0x10, URZ ;  /* 0x0000001008077890 */ /* 0x001fe4000ff1e0ff */
[----:B--2---:R-:W-:Y:S02]  /*02a0*/  UIADD3 UR5, UP1, UPT, UR10, 0x10, URZ ;  /* 0x000000100a057890 */ /* 0x004fe4000ff3e0ff */
[----:B------:R-:W-:Y:S02]  /*02b0*/  UIADD3.X UR8, UPT, UPT, URZ, UR9, URZ, UP0, !UPT ;  /* 0x00000009ff087290 */ /* 0x000fe400087fe4ff */
[----:B------:R-:W-:Y:S01]  /*02c0*/  MOV R18, UR7 ;  /* 0x0000000700127c02 */ /* 0x000fe20008000f00 */
[----:B------:R-:W-:Y:S01]  /*02d0*/  UIADD3.X UR6, UPT, UPT, URZ, UR11, URZ, UP1, !UPT ;  /* 0x0000000bff067290 */ /* 0x000fe20008ffe4ff */
[----:B------:R-:W-:Y:S02]  /*02e0*/  MOV R8, UR5 ;  /* 0x0000000500087c02 */ /* 0x000fe40008000f00 */
[----:B------:R-:W-:-:S03]  /*02f0*/  MOV R19, UR8 ;  /* 0x0000000800137c02 */ /* 0x000fc60008000f00 */
[----:B------:R-:W-:-:S07]  /*0300*/  MOV R12, UR6 ;  /* 0x00000006000c7c02 */ /* 0x000fce0008000f00 */
.L_x_35:
[----:B------:R-:W0:Y:S01]  /*0310*/  LDC R2, c[0x0][0x3b8] ;  /* 0x0000ee00ff027b82 */ /* 0x000e220000000800 */
[----:B------:R-:W-:Y:S07]  /*0320*/  BSSY.RECONVERGENT B0, `(.L_x_3) ;  /* 0x0000009000007945 */ /* 0x000fee0003800200 */
[----:B------:R-:W2:Y:S01]  /*0330*/  LDC R0, c[0x0][0x3bc] ;  /* 0x0000ef00ff007b82 */ /* 0x000ea20000000800 */
[----:B0-----:R-:W-:Y:S01]  /*0340*/  ISETP.GE.AND P1, PT, R3, R2, PT ;  /* 0x000000020300720c */ /* 0x001fe20003f26270 */
[----:B------:R-:W-:-:S12]  /*0350*/  @P0 BRA `(.L_x_4) ;  /* 0x0000000000140947 */ /* 0x000fd80003800000 */
[----:B------:R-:W3:Y:S04]  /*0360*/  LDG.E R10, desc[UR12][R18.64+-0x10] ;  /* 0xfffff00c120a7981 */ /* 0x000ee8000c1e1900 */
[----:B------:R-:W3:Y:S02]  /*0370*/  LDG.E R21, desc[UR12][R14.64] ;  /* 0x0000000c0e157981 */ /* 0x000ee4000c1e1900 */
[----:B---3--:R-:W-:Y:S01]  /*0380*/  FMUL R23, R10, R21 ;  /* 0x000000150a177220 */ /* 0x008fe20000400000 */
[----:B-1----:R-:W-:-:S05]  /*0390*/  IMAD.WIDE R20, R29, 0x4, R16 ;  /* 0x000000041d147825 */ /* 0x002fca00078e0210 */
[----:B------:R0:W-:Y:S02]  /*03a0*/  REDG.E.ADD.F32.FTZ.RN.STRONG.GPU desc[UR12][R20.64], R23 ;  /* 0x00000017140079a6 */ /* 0x0001e4000c12f30c */
.L_x_4:
[----:B------:R-:W-:Y:S05]  /*03b0*/  BSYNC.RECONVERGENT B0 ;  /* 0x0000000000007941 */ /* 0x000fea0003800200 */
.L_x_3:
[----:B------:R-:W-:Y:S01]  /*03c0*/  BSSY.RECONVERGENT B0, `(.L_x_5) ;  /* 0x000000b000007945 */ /* 0x000fe20003800200 */
[----:B--2---:R-:W-:Y:S02]  /*03d0*/  ISETP.GE.AND P0, PT, R3, R0, PT ;  /* 0x000000000300720c */ /* 0x004fe40003f06270 */
[----:B0-----:R-:W-:Y:S02]  /*03e0*/  MOV R20, R8 ;  /* 0x0000000800147202 */ /* 0x001fe40000000f00 */
[----:B------:R-:W-:Y:S01]  /*03f0*/  MOV R21, R12 ;  /* 0x0000000c00157202 */ /* 0x000fe20000000f00 */
[----:B------:R-:W-:Y:S08]  /*0400*/  @P1 BRA `(.L_x_6) ;  /* 0x0000000000181947 */ /* 0x000ff00003800000 */
[----:B------:R-:W0:Y:S01]  /*0410*/  LDC.64 R22, c[0x0][0x388] ;  /* 0x0000e200ff167b82 */ /* 0x000e220000000a00 */
[----:B------:R-:W2:Y:S01]  /*0420*/  LDG.E R8, desc[UR12][R14.64] ;  /* 0x0000000c0e087981 */ /* 0x000ea2000c1e1900 */
[----:B0-----:R-:W-:-:S06]  /*0430*/  IMAD.WIDE R22, R29, 0x4, R22 ;  /* 0x000000041d167825 */ /* 0x001fcc00078e0216 */
[----:B------:R-:W2:Y:S02]  /*0440*/  LDG.E R23, desc[UR12][R22.64] ;  /* 0x0000000c16177981 */ /* 0x000ea4000c1e1900 */
[----:B--2---:R-:W-:-:S05]  /*0450*/  FMUL R8, R8, R23 ;  /* 0x0000001708087220 */ /* 0x004fca0000400000 */
[----:B------:R0:W-:Y:S02]  /*0460*/  REDG.E.ADD.F32.FTZ.RN.STRONG.GPU desc[UR12][R20.64+-0x10], R8 ;  /* 0xfffff008140079a6 */ /* 0x0001e4000c12f30c */
.L_x_6:
[----:B------:R-:W-:Y:S05]  /*0470*/  BSYNC.RECONVERGENT B0 ;  /* 0x0000000000007941 */ /* 0x000fea0003800200 */
.L_x_5:
[----:B------:R-:W-:Y:S04]  /*0480*/  BSSY.RECONVERGENT B0, `(.L_x_7) ;  /* 0x0000007000007945 */ /* 0x000fe80003800200 */
[----:B------:R-:W-:Y:S05]  /*0490*/  @P0 BRA `(.L_x_8) ;  /* 0x0000000000140947 */ /* 0x000fea0003800000 */
[----:B0-----:R-:W2:Y:S04]  /*04a0*/  LDG.E R8, desc[UR12][R18.64+-0xc] ;  /* 0xfffff40c12087981 */ /* 0x001ea8000c1e1900 */
[----:B------:R-:W2:Y:S02]  /*04b0*/  LDG.E R23, desc[UR12][R14.64] ;  /* 0x0000000c0e177981 */ /* 0x000ea4000c1e1900 */
[----:B--2---:R-:W-:Y:S01]  /*04c0*/  FMUL R8, R8, R23 ;  /* 0x0000001708087220 */ /* 0x004fe20000400000 */
[----:B-1----:R-:W-:-:S05]  /*04d0*/  IMAD.WIDE R22, R5, 0x4, R16 ;  /* 0x0000000405167825 */ /* 0x002fca00078e0210 */
[----:B------:R2:W-:Y:S02]  /*04e0*/  REDG.E.ADD.F32.FTZ.RN.STRONG.GPU desc[UR12][R22.64], R8 ;  /* 0x00000008160079a6 */ /* 0x0005e4000c12f30c */
.L_x_8:
[----:B------:R-:W-:Y:S05]  /*04f0*/  BSYNC.RECONVERGENT B0 ;  /* 0x0000000000007941 */ /* 0x000fea0003800200 */
.L_x_7:
[----:B------:R-:W-:Y:S04]  /*0500*/  BSSY.RECONVERGENT B0, `(.L_x_9) ;  /* 0x0000008000007945 */ /* 0x000fe80003800200 */
[----:B------:R-:W-:Y:S05]  /*0510*/  @P1 BRA `(.L_x_10) ;  /* 0x0000000000181947 */ /* 0x000fea0003800000 */
[----:B--2---:R-:W2:Y:S01]  /*0520*/  LDC.64 R22, c[0x0][0x388] ;  /* 0x0000e200ff167b82 */ /* 0x004ea20000000a00 */
[----:B0-----:R-:W3:Y:S01]  /*0530*/  LDG.E R8, desc[UR12][R14.64] ;  /* 0x0000000c0e087981 */ /* 0x001ee2000c1e1900 */
[----:B--2---:R-:W-:-:S06]  /*0540*/  IMAD.WIDE R22, R5, 0x4, R22 ;  /* 0x0000000405167825 */ /* 0x004fcc00078e0216 */
[----:B------:R-:W3:Y:S02]  /*0550*/  LDG.E R23, desc[UR12][R22.64] ;  /* 0x0000000c16177981 */ /* 0x000ee4000c1e1900 */
[----:B---3--:R-:W-:-:S05]  /*0560*/  FMUL R8, R8, R23 ;  /* 0x0000001708087220 */ /* 0x008fca0000400000 */
[----:B------:R3:W-:Y:S02]  /*0570*/  REDG.E.ADD.F32.FTZ.RN.STRONG.GPU desc[UR12][R20.64+-0xc], R8 ;  /* 0xfffff408140079a6 */ /* 0x0007e4000c12f30c */
.L_x_10:
[----:B------:R-:W-:Y:S05]  /*0580*/  BSYNC.RECONVERGENT B0 ;  /* 0x0000000000007941 */ /* 0x000fea0003800200 */
.L_x_9:
[----:B------:R-:W-:Y:S04]  /*0590*/  BSSY.RECONVERGENT B0, `(.L_x_11) ;  /* 0x0000007000007945 */ /* 0x000fe80003800200 */
[----:B------:R-:W-:Y:S05]  /*05a0*/  @P0 BRA `(.L_x_12) ;  /* 0x0000000000140947 */ /* 0x000fea0003800000 */
[----:B0-23--:R-:W2:Y:S04]  /*05b0*/  LDG.E R8, desc[UR12][R18.64+-0x8] ;  /* 0xfffff80c12087981 */ /* 0x00dea8000c1e1900 */
[----:B------:R-:W2:Y:S02]  /*05c0*/  LDG.E R23, desc[UR12][R14.64] ;  /* 0x0000000c0e177981 */ /* 0x000ea4000c1e1900 */
[----:B--2---:R-:W-:Y:S01]  /*05d0*/  FMUL R8, R8, R23 ;  /* 0x0000001708087220 */ /* 0x004fe20000400000 */
[----:B-1----:R-:W-:-:S05]  /*05e0*/  IMAD.WIDE R22, R27, 0x4, R16 ;  /* 0x000000041b167825 */ /* 0x002fca00078e0210 */
[----:B------:R4:W-:Y:S02]  /*05f0*/  REDG.E.ADD.F32.FTZ.RN.STRONG.GPU desc[UR12][R22.64], R8 ;  /* 0x00000008160079a6 */ /* 0x0009e4000c12f30c */
.L_x_12:
[----:B------:R-:W-:Y:S05]  /*0600*/  BSYNC.RECONVERGENT B0 ;  /* 0x0000000000007941 */ /* 0x000fea0003800200 */
.L_x_11:
[----:B------:R-:W-:Y:S04]  /*0610*/  BSSY.RECONVERGENT B0, `(.L_x_13) ;  /* 0x0000008000007945 */ /* 0x000fe80003800200 */
[----:B------:R-:W-:Y:S05]  /*0620*/  @P1 BRA `(.L_x_14) ;  /* 0x0000000000181947 */ /* 0x000fea0003800000 */
[----:B--2-4-:R-:W2:Y:S01]  /*0630*/  LDC.64 R22, c[0x0][0x388] ;  /* 0x0000e200ff167b82 */ /* 0x014ea20000000a00 */
[----:B0--3--:R-:W3:Y:S01]  /*0640*/  LDG.E R8, desc[UR12][R14.64] ;  /* 0x0000000c0e087981 */ /* 0x009ee2000c1e1900 */
[----:B--2---:R-:W-:-:S06]  /*0650*/  IMAD.WIDE R22, R27, 0x4, R22 ;  /* 0x000000041b167825 */ /* 0x004fcc00078e0216 */
[----:B------:R-:W3:Y:S02]  /*0660*/  LDG.E R23, desc[UR12][R22.64] ;  /* 0x0000000c16177981 */ /* 0x000ee4000c1e1900 */
[----:B---3--:R-:W-:-:S05]  /*0670*/  FMUL R8, R8, R23 ;  /* 0x0000001708087220 */ /* 0x008fca0000400000 */
[----:B------:R0:W-:Y:S02]  /*0680*/  REDG.E.ADD.F32.FTZ.RN.STRONG.GPU desc[UR12][R20.64+-0x8], R8 ;  /* 0xfffff808140079a6 */ /* 0x0001e4000c12f30c */
.L_x_14:
[----:B------:R-:W-:Y:S05]  /*0690*/  BSYNC.RECONVERGENT B0 ;  /* 0x0000000000007941 */ /* 0x000fea0003800200 */
.L_x_13:
[----:B------:R-:W-:Y:S04]  /*06a0*/  BSSY.RECONVERGENT B0, `(.L_x_15) ;  /* 0x0000007000007945 */ /* 0x000fe80003800200 */
[----:B------:R-:W-:Y:S05]  /*06b0*/  @P0 BRA `(.L_x_16) ;  /* 0x0000000000140947 */ /* 0x000fea0003800000 */
[----:B0-234-:R-:W2:Y:S04]  /*06c0*/  LDG.E R8, desc[UR12][R18.64+-0x4] ;  /* 0xfffffc0c12087981 */ /* 0x01dea8000c1e1900 */
[----:B------:R-:W2:Y:S02]  /*06d0*/  LDG.E R23, desc[UR12][R14.64] ;  /* 0x0000000c0e177981 */ /* 0x000ea4000c1e1900 */
[----:B--2---:R-:W-:Y:S01]  /*06e0*/  FMUL R8, R8, R23 ;  /* 0x0000001708087220 */ /* 0x004fe20000400000 */
[----:B-1----:R-:W-:-:S05]  /*06f0*/  IMAD.WIDE R22, R25, 0x4, R16 ;  /* 0x0000000419167825 */ /* 0x002fca00078e0210 */
[----:B------:R0:W-:Y:S02]  /*0700*/  REDG.E.ADD.F32.FTZ.RN.STRONG.GPU desc[UR12][R22.64], R8 ;  /* 0x00000008160079a6 */ /* 0x0001e4000c12f30c */
.L_x_16:
[----:B------:R-:W-:Y:S05]  /*0710*/  BSYNC.RECONVERGENT B0 ;  /* 0x0000000000007941 */ /* 0x000fea0003800200 */
.L_x_15:
[----:B------:R-:W-:Y:S04]  /*0720*/  BSSY.RECONVERGENT B0, `(.L_x_17) ;  /* 0x0000008000007945 */ /* 0x000fe80003800200 */
[----:B------:R-:W-:Y:S05]  /*0730*/  @P1 BRA `(.L_x_18) ;  /* 0x0000000000181947 */ /* 0x000fea0003800000 */
[----:B0-2-4-:R-:W0:Y:S01]  /*0740*/  LDC.64 R22, c[0x0][0x388] ;  /* 0x0000e200ff167b82 */ /* 0x015e220000000a00 */
[----:B---3--:R-:W2:Y:S01]  /*0750*/  LDG.E R8, desc[UR12][R14.64] ;  /* 0x0000000c0e087981 */ /* 0x008ea2000c1e1900 */
[----:B0-----:R-:W-:-:S06]  /*0760*/  IMAD.WIDE R22, R25, 0x4, R22 ;  /* 0x0000000419167825 */ /* 0x001fcc00078e0216 */
[----:B------:R-:W2:Y:S02]  /*0770*/  LDG.E R23, desc[UR12][R22.64] ;  /* 0x0000000c16177981 */ /* 0x000ea4000c1e1900 */
[----:B--2---:R-:W-:-:S05]  /*0780*/  FMUL R8, R8, R23 ;  /* 0x0000001708087220 */ /* 0x004fca0000400000 */
[----:B------:R0:W-:Y:S02]  /*0790*/  REDG.E.ADD.F32.FTZ.RN.STRONG.GPU desc[UR12][R20.64+-0x4], R8 ;  /* 0xfffffc08140079a6 */ /* 0x0001e4000c12f30c */
.L_x_18:
[----:B------:R-:W-:Y:S05]  /*07a0*/  BSYNC.RECONVERGENT B0 ;  /* 0x0000000000007941 */ /* 0x000fea0003800200 */
.L_x_17:
[----:B------:R-:W-:Y:S04]  /*07b0*/  BSSY.RECONVERGENT B0, `(.L_x_19) ;  /* 0x0000007000007945 */ /* 0x000fe80003800200 */
[----:B------:R-:W-:Y:S05]  /*07c0*/  @P0 BRA `(.L_x_20) ;  /* 0x0000000000140947 */ /* 0x000fea0003800000 */
[----:B0-234-:R-:W2:Y:S04]  /*07d0*/  LDG.E R8, desc[UR12][R18.64] ;  /* 0x0000000c12087981 */ /* 0x01dea8000c1e1900 */
[----:B------:R-:W2:Y:S02]  /*07e0*/  LDG.E R23, desc[UR12][R14.64] ;  /* 0x0000000c0e177981 */ /* 0x000ea4000c1e1900 */
[----:B--2---:R-:W-:Y:S01]  /*07f0*/  FMUL R8, R8, R23 ;  /* 0x0000001708087220 */ /* 0x004fe20000400000 */
[----:B-1----:R-:W-:-:S05]  /*0800*/  IMAD.WIDE R22, R13, 0x4, R16 ;  /* 0x000000040d167825 */ /* 0x002fca00078e0210 */
[----:B------:R0:W-:Y:S02]  /*0810*/  REDG.E.ADD.F32.FTZ.RN.STRONG.GPU desc[UR12][R22.64], R8 ;  /* 0x00000008160079a6 */ /* 0x0001e4000c12f30c */
.L_x_20:
[----:B------:R-:W-:Y:S05]  /*0820*/  BSYNC.RECONVERGENT B0 ;  /* 0x0000000000007941 */ /* 0x000fea0003800200 */
.L_x_19:
        /* <DEDUP_REMOVED lines=8> */
.L_x_22:
[----:B------:R-:W-:Y:S05]  /*08b0*/  BSYNC.RECONVERGENT B0 ;  /* 0x0000000000007941 */ /* 0x000fea0003800200 */
.L_x_21:
[----:B------:R-:W-:Y:S04]  /*08c0*/  BSSY.RECONVERGENT B0, `(.L_x_23) ;  /* 0x0000007000007945 */ /* 0x000fe80003800200 */
[----:B------:R-:W-:Y:S05]  /*08d0*/  @P0 BRA `(.L_x_24) ;  /* 0x0000000000140947 */ /* 0x000fea0003800000 */
[----:B0-234-:R-:W2:Y:S04]  /*08e0*/  LDG.E R8, desc[UR12][R18.64+0x4] ;  /* 0x0000040c12087981 */ /* 0x01dea8000c1e1900 */
[----:B------:R-:W2:Y:S02]  /*08f0*/  LDG.E R23, desc[UR12][R14.64] ;  /* 0x0000000c0e177981 */ /* 0x000ea4000c1e1900 */
[----:B--2---:R-:W-:Y:S01]  /*0900*/  FMUL R8, R8, R23 ;  /* 0x0000001708087220 */ /* 0x004fe20000400000 */
[----:B-1----:R-:W-:-:S05]  /*0910*/  IMAD.WIDE R22, R11, 0x4, R16 ;  /* 0x000000040b167825 */ /* 0x002fca00078e0210 */
[----:B------:R0:W-:Y:S02]  /*0920*/  REDG.E.ADD.F32.FTZ.RN.STRONG.GPU desc[UR12][R22.64], R8 ;  /* 0x00000008160079a6 */ /* 0x0001e4000c12f30c */
.L_x_24:
[----:B------:R-:W-:Y:S05]  /*0930*/  BSYNC.RECONVERGENT B0 ;  /* 0x0000000000007941 */ /* 0x000fea0003800200 */
.L_x_23:
        /* <DEDUP_REMOVED lines=8> */
.L_x_26:
[----:B------:R-:W-:Y:S05]  /*09c0*/  BSYNC.RECONVERGENT B0 ;  /* 0x0000000000007941 */ /* 0x000fea0003800200 */
.L_x_25:
[----:B------:R-:W-:Y:S04]  /*09d0*/  BSSY.RECONVERGENT B0, `(.L_x_27) ;  /* 0x0000007000007945 */ /* 0x000fe80003800200 */
[----:B------:R-:W-:Y:S05]  /*09e0*/  @P0 BRA `(.L_x_28) ;  /* 0x0000000000140947 */ /* 0x000fea0003800000 */
[----:B0-234-:R-:W2:Y:S04]  /*09f0*/  LDG.E R8, desc[UR12][R18.64+0x8] ;  /* 0x0000080c12087981 */ /* 0x01dea8000c1e1900 */
[----:B------:R-:W2:Y:S02]  /*0a00*/  LDG.E R23, desc[UR12][R14.64] ;  /* 0x0000000c0e177981 */ /* 0x000ea4000c1e1900 */
[----:B--2---:R-:W-:Y:S01]  /*0a10*/  FMUL R8, R8, R23 ;  /* 0x0000001708087220 */ /* 0x004fe20000400000 */
[----:B-1----:R-:W-:-:S05]  /*0a20*/  IMAD.WIDE R22, R9, 0x4, R16 ;  /* 0x0000000409167825 */ /* 0x002fca00078e0210 */
[----:B------:R0:W-:Y:S02]  /*0a30*/  REDG.E.ADD.F32.FTZ.RN.STRONG.GPU desc[UR12][R22.64], R8 ;  /* 0x00000008160079a6 */ /* 0x0001e4000c12f30c */
.L_x_28:
[----:B------:R-:W-:Y:S05]  /*0a40*/  BSYNC.RECONVERGENT B0 ;  /* 0x0000000000007941 */ /* 0x000fea0003800200 */
.L_x_27:
        /* <DEDUP_REMOVED lines=8> */
.L_x_30:
[----:B------:R-:W-:Y:S05]  /*0ad0*/  BSYNC.RECONVERGENT B0 ;  /* 0x0000000000007941 */ /* 0x000fea0003800200 */
.L_x_29:
[----:B------:R-:W-:Y:S04]  /*0ae0*/  BSSY.RECONVERGENT B0, `(.L_x_31) ;  /* 0x0000007000007945 */ /* 0x000fe80003800200 */
[----:B------:R-:W-:Y:S05]  /*0af0*/  @P0 BRA `(.L_x_32) ;  /* 0x0000000000140947 */ /* 0x000fea0003800000 */
[----:B0-234-:R-:W2:Y:S04]  /*0b00*/  LDG.E R8, desc[UR12][R18.64+0xc] ;  /* 0x00000c0c12087981 */ /* 0x01dea8000c1e1900 */
[----:B------:R-:W2:Y:S02]  /*0b10*/  LDG.E R23, desc[UR12][R14.64] ;  /* 0x0000000c0e177981 */ /* 0x000ea4000c1e1900 */
[----:B--2---:R-:W-:Y:S01]  /*0b20*/  FMUL R8, R8, R23 ;  /* 0x0000001708087220 */ /* 0x004fe20000400000 */
[----:B-1----:R-:W-:-:S05]  /*0b30*/  IMAD.WIDE R22, R7, 0x4, R16 ;  /* 0x0000000407167825 */ /* 0x002fca00078e0210 */
[----:B------:R0:W-:Y:S02]  /*0b40*/  REDG.E.ADD.F32.FTZ.RN.STRONG.GPU desc[UR12][R22.64], R8 ;  /* 0x00000008160079a6 */ /* 0x0001e4000c12f30c */
.L_x_32:
[----:B------:R-:W-:Y:S05]  /*0b50*/  BSYNC.RECONVERGENT B0 ;  /* 0x0000000000007941 */ /* 0x000fea0003800200 */
.L_x_31:
        /* <DEDUP_REMOVED lines=8> */
.L_x_34:
[----:B------:R-:W-:Y:S05]  /*0be0*/  BSYNC.RECONVERGENT B0 ;  /* 0x0000000000007941 */ /* 0x000fea0003800200 */
.L_x_33:
[----:B------:R-:W-:Y:S02]  /*0bf0*/  IADD3 R18, P1, PT, R18, 0x20, RZ ;  /* 0x0000002012127810 */ /* 0x000fe40007f3e0ff */
[----:B------:R-:W-:Y:S02]  /*0c00*/  IADD3 R6, PT, PT, R6, 0x8, RZ ;  /* 0x0000000806067810 */ /* 0x000fe40007ffe0ff */
[----:B------:R-:W-:Y:S02]  /*0c10*/  IADD3.X R19, PT, PT, RZ, R19, RZ, P1, !PT ;  /* 0x00000013ff137210 */ /* 0x000fe40000ffe4ff */
[----:B------:R-:W-:Y:S02]  /*0c20*/  ISETP.NE.AND P1, PT, R6, RZ, PT ;  /* 0x000000ff0600720c */ /* 0x000fe40003f25270 */
[----:B0-234-:R-:W-:Y:S02]  /*0c30*/  IADD3 R8, P2, PT, R20, 0x20, RZ ;  /* 0x0000002014087810 */ /* 0x01dfe40007f5e0ff */
[----:B------:R-:W-:-:S02]  /*0c40*/  LEA R7, R0, R7, 0x3 ;  /* 0x0000000700077211 */ /* 0x000fc400078e18ff */
[----:B------:R-:W-:Y:S02]  /*0c50*/  IADD3.X R12, PT, PT, RZ, R21, RZ, P2, !PT ;  /* 0x00000015ff0c7210 */ /* 0x000fe400017fe4ff */
[C---:B------:R-:W-:Y:S02]  /*0c60*/  LEA R9, R0.reuse, R9, 0x3 ;  /* 0x0000000900097211 */ /* 0x040fe400078e18ff */
[C---:B------:R-:W-:Y:S02]  /*0c70*/  LEA R11, R0.reuse, R11, 0x3 ;  /* 0x0000000b000b7211 */ /* 0x040fe400078e18ff */
[C---:B------:R-:W-:Y:S02]  /*0c80*/  LEA R13, R0.reuse, R13, 0x3 ;  /* 0x0000000d000d7211 */ /* 0x040fe400078e18ff */
[C---:B------:R-:W-:Y:S02]  /*0c90*/  LEA R25, R0.reuse, R25, 0x3 ;  /* 0x0000001900197211 */ /* 0x040fe400078e18ff */
[----:B------:R-:W-:-:S02]  /*0ca0*/  LEA R27, R0, R27, 0x3 ;  /* 0x0000001b001b7211 */ /* 0x000fc400078e18ff */
[C---:B------:R-:W-:Y:S02]  /*0cb0*/  LEA R5, R0.reuse, R5, 0x3 ;  /* 0x0000000500057211 */ /* 0x040fe400078e18ff */
[----:B------:R-:W-:Y:S01]  /*0cc0*/  LEA R29, R0, R29, 0x3 ;  /* 0x0000001d001d7211 */ /* 0x000fe200078e18ff */
[----:B------:R-:W-:Y:S06]  /*0cd0*/  @P1 BRA `(.L_x_35) ;  /* 0xfffffff4008c1947 */ /* 0x000fec000383ffff */
.L_x_2:
[----:B------:R-:W-:-:S13]  /*0ce0*/  LOP3.LUT P1, R5, R2, 0x7, RZ, 0xc0, !PT ;  /* 0x0000000702057812 */ /* 0x000fda000782c0ff */
[----:B------:R-:W-:Y:S05]  /*0cf0*/  @!P1 EXIT ;  /* 0x000000000000994d */ /* 0x000fea0003800000 */
[----:B------:R-:W-:Y:S02]  /*0d00*/  ISETP.GE.U32.AND P1, PT, R5, 0x4, PT ;  /* 0x000000040500780c */ /* 0x000fe40003f26070 */
[----:B-1----:R-:W-:-:S11]  /*0d10*/  LOP3.LUT R16, R2, 0x3, RZ, 0xc0, !PT ;  /* 0x0000000302107812 */ /* 0x002fd600078ec0ff */
[----:B------:R-:W-:Y:S05]  /*0d20*/  @!P1 BRA `(.L_x_36) ;  /* 0x0000000400649947 */ /* 0x000fea0003800000 */
[----:B------:R-:W0:Y:S01]  /*0d30*/  LDC.64 R6, c[0x0][0x3a0] ;  /* 0x0000e800ff067b82 */ /* 0x000e220000000a00 */
[----:B------:R-:W-:Y:S01]  /*0d40*/  BSSY.RECONVERGENT B0, `(.L_x_37) ;  /* 0x0000010000007945 */ /* 0x000fe20003800200 */
[----:B------:R-:W-:Y:S02]  /*0d50*/  ISETP.GE.AND P1, PT, R3, R2, PT ;  /* 0x000000020300720c */ /* 0x000fe40003f26270 */
[C---:B------:R-:W-:Y:S02]  /*0d60*/  IADD3 R11, PT, PT, R4.reuse, 0x1, RZ ;  /* 0x00000001040b7810 */ /* 0x040fe40007ffe0ff */
[C---:B------:R-:W-:Y:S02]  /*0d70*/  IADD3 R10, PT, PT, R4.reuse, 0x2, RZ ;  /* 0x00000002040a7810 */ /* 0x040fe40007ffe0ff */
[----:B------:R-:W1:Y:S01]  /*0d80*/  LDC.64 R8, c[0x0][0x380] ;  /* 0x0000e000ff087b82 */ /* 0x000e620000000a00 */
[C---:B------:R-:W-:Y:S01]  /*0d90*/  IADD3 R5, PT, PT, R4.reuse, 0x3, RZ ;  /* 0x0000000304057810 */ /* 0x040fe20007ffe0ff */
[----:B0-----:R-:W-:-:S04]  /*0da0*/  IMAD.WIDE.U32 R6, R4, 0x4, R6 ;  /* 0x0000000404067825 */ /* 0x001fc800078e0006 */
[----:B-1----:R-:W-:Y:S01]  /*0db0*/  IMAD.WIDE.U32 R8, R4, 0x4, R8 ;  /* 0x0000000404087825 */ /* 0x002fe200078e0008 */
[----:B------:R-:W-:Y:S06]  /*0dc0*/  @P0 BRA `(.L_x_38) ;  /* 0x00000000001c0947 */ /* 0x000fec0003800000 */
[----:B------:R-:W2:Y:S01]  /*0dd0*/  LDG.E R18, desc[UR12][R8.64] ;  /* 0x0000000c08127981 */ /* 0x000ea2000c1e1900 */
[----:B------:R-:W0:Y:S03]  /*0de0*/  LDC.64 R12, c[0x0][0x3a8] ;  /* 0x0000ea00ff0c7b82 */ /* 0x000e260000000a00 */
[----:B------:R-:W2:Y:S01]  /*0df0*/  LDG.E R19, desc[UR12][R14.64] ;  /* 0x0000000c0e137981 */ /* 0x000ea2000c1e1900 */
[----:B------:R-:W-:-:S04]  /*0e00*/  IMAD R17, R4, R0, R3 ;  /* 0x0000000004117224 */ /* 0x000fc800078e0203 */
[----:B0-----:R-:W-:-:S04]  /*0e10*/  IMAD.WIDE R12, R17, 0x4, R12 ;  /* 0x00000004110c7825 */ /* 0x001fc800078e020c */
[----:B--2---:R-:W-:-:S05]  /*0e20*/  FMUL R19, R18, R19 ;  /* 0x0000001312137220 */ /* 0x004fca0000400000 */
[----:B------:R0:W-:Y:S02]  /*0e30*/  REDG.E.ADD.F32.FTZ.RN.STRONG.GPU desc[UR12][R12.64], R19 ;  /* 0x000000130c0079a6 */ /* 0x0001e4000c12f30c */
.L_x_38:
[----:B------:R-:W-:Y:S05]  /*0e40*/  BSYNC.RECONVERGENT B0 ;  /* 0x0000000000007941 */ /* 0x000fea0003800200 */
.L_x_37:
[----:B------:R-:W-:Y:S04]  /*0e50*/  BSSY.RECONVERGENT B0, `(.L_x_39) ;  /* 0x0000009000007945 */ /* 0x000fe80003800200 */
[----:B------:R-:W-:Y:S05]  /*0e60*/  @P1 BRA `(.L_x_40) ;  /* 0x00000000001c1947 */ /* 0x000fea0003800000 */
[----:B0-----:R-:W0:Y:S01]  /*0e70*/  LDC.64 R12, c[0x0][0x388] ;  /* 0x0000e200ff0c7b82 */ /* 0x001e220000000a00 */
[----:B------:R-:W-:-:S04]  /*0e80*/  IMAD R17, R4, R0, R3 ;  /* 0x0000000004117224 */ /* 0x000fc800078e0203 */
[----:B0-----:R-:W-:Y:S02]  /*0e90*/  IMAD.WIDE R12, R17, 0x4, R12 ;  /* 0x00000004110c7825 */ /* 0x001fe400078e020c */
[----:B------:R-:W2:Y:S04]  /*0ea0*/  LDG.E R17, desc[UR12][R14.64] ;  /* 0x0000000c0e117981 */ /* 0x000ea8000c1e1900 */
[----:B------:R-:W2:Y:S02]  /*0eb0*/  LDG.E R12, desc[UR12][R12.64] ;  /* 0x0000000c0c0c7981 */ /* 0x000ea4000c1e1900 */
[----:B--2---:R-:W-:-:S05]  /*0ec0*/  FMUL R17, R17, R12 ;  /* 0x0000000c11117220 */ /* 0x004fca0000400000 */
[----:B------:R1:W-:Y:S02]  /*0ed0*/  REDG.E.ADD.F32.FTZ.RN.STRONG.GPU desc[UR12][R6.64], R17 ;  /* 0x00000011060079a6 */ /* 0x0003e4000c12f30c */
.L_x_40:
[----:B------:R-:W-:Y:S05]  /*0ee0*/  BSYNC.RECONVERGENT B0 ;  /* 0x0000000000007941 */ /* 0x000fea0003800200 */
.L_x_39:
[----:B------:R-:W-:Y:S04]  /*0ef0*/  BSSY.RECONVERGENT B0, `(.L_x_41) ;  /* 0x0000009000007945 */ /* 0x000fe80003800200 */
[----:B------:R-:W-:Y:S05]  /*0f00*/  @P0 BRA `(.L_x_42) ;  /* 0x00000000001c0947 */ /* 0x000fea0003800000 */
[----:B------:R-:W2:Y:S01]  /*0f10*/  LDG.E R18, desc[UR12][R8.64+0x4] ;  /* 0x0000040c08127981 */ /* 0x000ea2000c1e1900 */
[----:B0-----:R-:W0:Y:S03]  /*0f20*/  LDC.64 R12, c[0x0][0x3a8] ;  /* 0x0000ea00ff0c7b82 */ /* 0x001e260000000a00 */
[----:B------:R-:W2:Y:S01]  /*0f30*/  LDG.E R19, desc[UR12][R14.64] ;  /* 0x0000000c0e137981 */ /* 0x000ea2000c1e1900 */
[----:B-1----:R-:W-:-:S04]  /*0f40*/  IMAD R17, R11, R0, R3 ;  /* 0x000000000b117224 */ /* 0x002fc800078e0203 */
[----:B0-----:R-:W-:-:S04]  /*0f50*/  IMAD.WIDE R12, R17, 0x4, R12 ;  /* 0x00000004110c7825 */ /* 0x001fc800078e020c */
[----:B--2---:R-:W-:-:S05]  /*0f60*/  FMUL R19, R18, R19 ;  /* 0x0000001312137220 */ /* 0x004fca0000400000 */
[----:B------:R2:W-:Y:S02]  /*0f70*/  REDG.E.ADD.F32.FTZ.RN.STRONG.GPU desc[UR12][R12.64], R19 ;  /* 0x000000130c0079a6 */ /* 0x0005e4000c12f30c */
.L_x_42:
[----:B------:R-:W-:Y:S05]  /*0f80*/  BSYNC.RECONVERGENT B0 ;  /* 0x0000000000007941 */ /* 0x000fea0003800200 */
.L_x_41:
[----:B------:R-:W-:Y:S04]  /*0f90*/  BSSY.RECONVERGENT B0, `(.L_x_43) ;  /* 0x0000009000007945 */ /* 0x000fe80003800200 */
[----:B------:R-:W-:Y:S05]  /*0fa0*/  @P1 BRA `(.L_x_44) ;  /* 0x00000000001c1947 */ /* 0x000fea0003800000 */
[----:B0-2---:R-:W0:Y:S01]  /*0fb0*/  LDC.64 R12, c[0x0][0x388] ;  /* 0x0000e200ff0c7b82 */ /* 0x005e220000000a00 */
[----:B------:R-:W-:-:S04]  /*0fc0*/  IMAD R11, R11, R0, R3 ;  /* 0x000000000b0b7224 */ /* 0x000fc800078e0203 */
[----:B0-----:R-:W-:Y:S02]  /*0fd0*/  IMAD.WIDE R12, R11, 0x4, R12 ;  /* 0x000000040b0c7825 */ /* 0x001fe400078e020c */
[----:B------:R-:W2:Y:S04]  /*0fe0*/  LDG.E R11, desc[UR12][R14.64] ;  /* 0x0000000c0e0b7981 */ /* 0x000ea8000c1e1900 */
[----:B------:R-:W2:Y:S02]  /*0ff0*/  LDG.E R12, desc[UR12][R12.64] ;  /* 0x0000000c0c0c7981 */ /* 0x000ea4000c1e1900 */
[----:B--2---:R-:W-:-:S05]  /*1000*/  FMUL R11, R11, R12 ;  /* 0x0000000c0b0b7220 */ /* 0x004fca0000400000 */
[----:B------:R3:W-:Y:S02]  /*1010*/  REDG.E.ADD.F32.FTZ.RN.STRONG.GPU desc[UR12][R6.64+0x4], R11 ;  /* 0x0000040b060079a6 */ /* 0x0007e4000c12f30c */
.L_x_44:
[----:B------:R-:W-:Y:S05]  /*1020*/  BSYNC.RECONVERGENT B0 ;  /* 0x0000000000007941 */ /* 0x000fea0003800200 */
.L_x_43:
[----:B------:R-:W-:Y:S04]  /*1030*/  BSSY.RECONVERGENT B0, `(.L_x_45) ;  /* 0x0000009000007945 */ /* 0x000fe80003800200 */
[----:B------:R-:W-:Y:S05]  /*1040*/  @P0 BRA `(.L_x_46) ;  /* 0x00000000001c0947 */ /* 0x000fea0003800000 */
[----:B-1----:R-:W4:Y:S01]  /*1050*/  LDG.E R17, desc[UR12][R8.64+0x8] ;  /* 0x0000080c08117981 */ /* 0x002f22000c1e1900 */
[----:B0-2---:R-:W0:Y:S03]  /*1060*/  LDC.64 R12, c[0x0][0x3a8] ;  /* 0x0000ea00ff0c7b82 */ /* 0x005e260000000a00 */
[----:B------:R-:W4:Y:S01]  /*1070*/  LDG.E R18, desc[UR12][R14.64] ;  /* 0x0000000c0e127981 */ /* 0x000f22000c1e1900 */
[----:B---3--:R-:W-:-:S04]  /*1080*/  IMAD R11, R10, R0, R3 ;  /* 0x000000000a0b7224 */ /* 0x008fc800078e0203 */
[----:B0-----:R-:W-:-:S04]  /*1090*/  IMAD.WIDE R12, R11, 0x4, R12 ;  /* 0x000000040b0c7825 */ /* 0x001fc800078e020c */
[----:B----4-:R-:W-:-:S05]  /*10a0*/  FMUL R17, R17, R18 ;  /* 0x0000001211117220 */ /* 0x010fca0000400000 */
[----:B------:R4:W-:Y:S02]  /*10b0*/  REDG.E.ADD.F32.FTZ.RN.STRONG.GPU desc[UR12][R12.64], R17 ;  /* 0x000000110c0079a6 */ /* 0x0009e4000c12f30c */
.L_x_46:
[----:B------:R-:W-:Y:S05]  /*10c0*/  BSYNC.RECONVERGENT B0 ;  /* 0x0000000000007941 */ /* 0x000fea0003800200 */
.L_x_45:
[----:B------:R-:W-:Y:S04]  /*10d0*/  BSSY.RECONVERGENT B0, `(.L_x_47) ;  /* 0x0000009000007945 */ /* 0x000fe80003800200 */
[----:B------:R-:W-:Y:S05]  /*10e0*/  @P1 BRA `(.L_x_48) ;  /* 0x00000000001c1947 */ /* 0x000fea0003800000 */
[----:B0-2-4-:R-:W0:Y:S01]  /*10f0*/  LDC.64 R12, c[0x0][0x388] ;  /* 0x0000e200ff0c7b82 */ /* 0x015e220000000a00 */
[----:B---3--:R-:W-:-:S04]  /*1100*/  IMAD R11, R10, R0, R3 ;  /* 0x000000000a0b7224 */ /* 0x008fc800078e0203 */
[----:B0-----:R-:W-:Y:S02]  /*1110*/  IMAD.WIDE R10, R11, 0x4, R12 ;  /* 0x000000040b0a7825 */ /* 0x001fe400078e020c */
[----:B------:R-:W2:Y:S04]  /*1120*/  LDG.E R12, desc[UR12][R14.64] ;  /* 0x0000000c0e0c7981 */ /* 0x000ea8000c1e1900 */
[----:B------:R-:W2:Y:S02]  /*1130*/  LDG.E R11, desc[UR12][R10.64] ;  /* 0x0000000c0a0b7981 */ /* 0x000ea4000c1e1900 */
[----:B--2---:R-:W-:-:S05]  /*1140*/  FMUL R13, R12, R11 ;  /* 0x0000000b0c0d7220 */ /* 0x004fca0000400000 */
[----:B------:R0:W-:Y:S02]  /*1150*/  REDG.E.ADD.F32.FTZ.RN.STRONG.GPU desc[UR12][R6.64+0x8], R13 ;  /* 0x0000080d060079a6 */ /* 0x0001e4000c12f30c */
.L_x_48:
[----:B------:R-:W-:Y:S05]  /*1160*/  BSYNC.RECONVERGENT B0 ;  /* 0x0000000000007941 */ /* 0x000fea0003800200 */
.L_x_47:
[----:B------:R-:W-:Y:S04]  /*1170*/  BSSY.RECONVERGENT B0, `(.L_x_49) ;  /* 0x0000009000007945 */ /* 0x000fe80003800200 */
[----:B------:R-:W-:Y:S05]  /*1180*/  @P0 BRA `(.L_x_50) ;  /* 0x00000000001c0947 */ /* 0x000fea0003800000 */
[----:B------:R-:W5:Y:S01]  /*1190*/  LDG.E R8, desc[UR12][R8.64+0xc] ;  /* 0x00000c0c08087981 */ /* 0x000f62000c1e1900 */
[----:B---3--:R-:W3:Y:S03]  /*11a0*/  LDC.64 R10, c[0x0][0x3a8] ;  /* 0x0000ea00ff0a7b82 */ /* 0x008ee60000000a00 */
[----:B-1--4-:R-:W5:Y:S01]  /*11b0*/  LDG.E R17, desc[UR12][R14.64] ;  /* 0x0000000c0e117981 */ /* 0x012f62000c1e1900 */
[----:B0-2---:R-:W-:-:S04]  /*11c0*/  IMAD R13, R5, R0, R3 ;  /* 0x00000000050d7224 */ /* 0x005fc800078e0203 */
[----:B---3--:R-:W-:-:S04]  /*11d0*/  IMAD.WIDE R10, R13, 0x4, R10 ;  /* 0x000000040d0a7825 */ /* 0x008fc800078e020a */
[----:B-----5:R-:W-:-:S05]  /*11e0*/  FMUL R17, R8, R17 ;  /* 0x0000001108117220 */ /* 0x020fca0000400000 */
[----:B------:R0:W-:Y:S02]  /*11f0*/  REDG.E.ADD.F32.FTZ.RN.STRONG.GPU desc[UR12][R10.64], R17 ;  /* 0x000000110a0079a6 */ /* 0x0001e4000c12f30c */
.L_x_50:
[----:B------:R-:W-:Y:S05]  /*1200*/  BSYNC.RECONVERGENT B0 ;  /* 0x0000000000007941 */ /* 0x000fea0003800200 */
.L_x_49:
[----:B------:R-:W-:Y:S04]  /*1210*/  BSSY.RECONVERGENT B0, `(.L_x_51) ;  /* 0x0000009000007945 */ /* 0x000fe80003800200 */
[----:B------:R-:W-:Y:S05]  /*1220*/  @P1 BRA `(.L_x_52) ;  /* 0x00000000001c1947 */ /* 0x000fea0003800000 */
[----:B------:R-:W5:Y:S01]  /*1230*/  LDC.64 R8, c[0x0][0x388] ;  /* 0x0000e200ff087b82 */ /* 0x000f620000000a00 */
[----:B------:R-:W-:-:S04]  /*1240*/  IMAD R5, R5, R0, R3 ;  /* 0x0000000005057224 */ /* 0x000fc800078e0203 */
[----:B-----5:R-:W-:Y:S02]  /*1250*/  IMAD.WIDE R8, R5, 0x4, R8 ;  /* 0x0000000405087825 */ /* 0x020fe400078e0208 */
[----:B------:R-:W5:Y:S04]  /*1260*/  LDG.E R5, desc[UR12][R14.64] ;  /* 0x0000000c0e057981 */ /* 0x000f68000c1e1900 */
[----:B------:R-:W5:Y:S02]  /*1270*/  LDG.E R8, desc[UR12][R8.64] ;  /* 0x0000000c08087981 */ /* 0x000f64000c1e1900 */
[----:B-----5:R-:W-:-:S05]  /*1280*/  FMUL R5, R5, R8 ;  /* 0x0000000805057220 */ /* 0x020fca0000400000 */
[----:B------:R0:W-:Y:S02]  /*1290*/  REDG.E.ADD.F32.FTZ.RN.STRONG.GPU desc[UR12][R6.64+0xc], R5 ;  /* 0x00000c05060079a6 */ /* 0x0001e4000c12f30c */
.L_x_52:
[----:B------:R-:W-:Y:S05]  /*12a0*/  BSYNC.RECONVERGENT B0 ;  /* 0x0000000000007941 */ /* 0x000fea0003800200 */
.L_x_51:
[----:B------:R-:W-:-:S07]  /*12b0*/  IADD3 R4, PT, PT, R4, 0x4, RZ ;  /* 0x0000000404047810 */ /* 0x000fce0007ffe0ff */
.L_x_36:
[----:B------:R-:W-:-:S13]  /*12c0*/  ISETP.NE.AND P1, PT, R16, RZ, PT ;  /* 0x000000ff1000720c */ /* 0x000fda0003f25270 */
[----:B------:R-:W-:Y:S05]  /*12d0*/  @!P1 EXIT ;  /* 0x000000000000994d */ /* 0x000fea0003800000 */
[----:B------:R-:W-:-:S13]  /*12e0*/  ISETP.NE.AND P1, PT, R16, 0x1, PT ;  /* 0x000000011000780c */ /* 0x000fda0003f25270 */
[----:B------:R-:W-:Y:S05]  /*12f0*/  @!P1 BRA `(.L_x_53) ;  /* 0x0000000000bc9947 */ /* 0x000fea0003800000 */
[----:B01-3--:R-:W0:Y:S01]  /*1300*/  LDC.64 R6, c[0x0][0x3a0] ;  /* 0x0000e800ff067b82 */ /* 0x00be220000000a00 */
[----:B------:R-:W-:Y:S01]  /*1310*/  BSSY.RECONVERGENT B0, `(.L_x_54) ;  /* 0x000000e000007945 */ /* 0x000fe20003800200 */
[----:B------:R-:W-:Y:S02]  /*1320*/  ISETP.GE.AND P1, PT, R3, R2, PT ;  /* 0x000000020300720c */ /* 0x000fe40003f26270 */
[----:B------:R-:W-:-:S04]  /*1330*/  IADD3 R5, PT, PT, R4, 0x1, RZ ;  /* 0x0000000104057810 */ /* 0x000fc80007ffe0ff */
[----:B------:R-:W1:Y:S01]  /*1340*/  LDC.64 R8, c[0x0][0x380] ;  /* 0x0000e000ff087b82 */ /* 0x000e620000000a00 */
[----:B0-----:R-:W-:-:S04]  /*1350*/  IMAD.WIDE.U32 R6, R4, 0x4, R6 ;  /* 0x0000000404067825 */ /* 0x001fc800078e0006 */
[----:B-1----:R-:W-:Y:S01]  /*1360*/  IMAD.WIDE.U32 R8, R4, 0x4, R8 ;  /* 0x0000000404087825 */ /* 0x002fe200078e0008 */
[----:B------:R-:W-:Y:S06]  /*1370*/  @P0 BRA `(.L_x_55) ;  /* 0x00000000001c0947 */ /* 0x000fec0003800000 */
[----:B--2-4-:R-:W2:Y:S01]  /*1380*/  LDG.E R12, desc[UR12][R8.64] ;  /* 0x0000000c080c7981 */ /* 0x014ea2000c1e1900 */
[----:B------:R-:W0:Y:S03]  /*1390*/  LDC.64 R10, c[0x0][0x3a8] ;  /* 0x0000ea00ff0a7b82 */ /* 0x000e260000000a00 */
[----:B------:R-:W2:Y:S01]  /*13a0*/  LDG.E R13, desc[UR12][R14.64] ;  /* 0x0000000c0e0d7981 */ /* 0x000ea2000c1e1900 */
[----:B------:R-:W-:-:S04]  /*13b0*/  IMAD R17, R4, R0, R3 ;  /* 0x0000000004117224 */ /* 0x000fc800078e0203 */
[----:B0-----:R-:W-:-:S04]  /*13c0*/  IMAD.WIDE R10, R17, 0x4, R10 ;  /* 0x00000004110a7825 */ /* 0x001fc800078e020a */
[----:B--2---:R-:W-:-:S05]  /*13d0*/  FMUL R13, R12, R13 ;  /* 0x0000000d0c0d7220 */ /* 0x004fca0000400000 */
[----:B------:R0:W-:Y:S02]  /*13e0*/  REDG.E.ADD.F32.FTZ.RN.STRONG.GPU desc[UR12][R10.64], R13 ;  /* 0x0000000d0a0079a6 */ /* 0x0001e4000c12f30c */
.L_x_55:
[----:B------:R-:W-:Y:S05]  /*13f0*/  BSYNC.RECONVERGENT B0 ;  /* 0x0000000000007941 */ /* 0x000fea0003800200 */
.L_x_54:
[----:B------:R-:W-:Y:S04]  /*1400*/  BSSY.RECONVERGENT B0, `(.L_x_56) ;  /* 0x0000009000007945 */ /* 0x000fe80003800200 */
[----:B------:R-:W-:Y:S05]  /*1410*/  @P1 BRA `(.L_x_57) ;  /* 0x00000000001c1947 */ /* 0x000fea0003800000 */
[----:B0-----:R-:W0:Y:S01]  /*1420*/  LDC.64 R10, c[0x0][0x388] ;  /* 0x0000e200ff0a7b82 */ /* 0x001e220000000a00 */
[----:B--2-4-:R-:W-:Y:S01]  /*1430*/  IMAD R13, R4, R0, R3 ;  /* 0x00000000040d7224 */ /* 0x014fe200078e0203 */
[----:B------:R-:W2:Y:S03]  /*1440*/  LDG.E R12, desc[UR12][R14.64] ;  /* 0x0000000c0e0c7981 */ /* 0x000ea6000c1e1900 */
[----:B0-----:R-:W-:-:S06]  /*1450*/  IMAD.WIDE R10, R13, 0x4, R10 ;  /* 0x000000040d0a7825 */ /* 0x001fcc00078e020a */
[----:B------:R-:W2:Y:S02]  /*1460*/  LDG.E R11, desc[UR12][R10.64] ;  /* 0x0000000c0a0b7981 */ /* 0x000ea4000c1e1900 */
[----:B--2---:R-:W-:-:S05]  /*1470*/  FMUL R13, R12, R11 ;  /* 0x0000000b0c0d7220 */ /* 0x004fca0000400000 */
[----:B------:R1:W-:Y:S02]  /*1480*/  REDG.E.ADD.F32.FTZ.RN.STRONG.GPU desc[UR12][R6.64], R13 ;  /* 0x0000000d060079a6 */ /* 0x0003e4000c12f30c */
.L_x_57:
[----:B------:R-:W-:Y:S05]  /*1490*/  BSYNC.RECONVERGENT B0 ;  /* 0x0000000000007941 */ /* 0x000fea0003800200 */
.L_x_56:
[----:B------:R-:W-:Y:S04]  /*14a0*/  BSSY.RECONVERGENT B0, `(.L_x_58) ;  /* 0x0000009000007945 */ /* 0x000fe80003800200 */
[----:B------:R-:W-:Y:S05]  /*14b0*/  @P0 BRA `(.L_x_59) ;  /* 0x00000000001c0947 */ /* 0x000fea0003800000 */
[----:B------:R-:W3:Y:S01]  /*14c0*/  LDG.E R8, desc[UR12][R8.64+0x4] ;  /* 0x0000040c08087981 */ /* 0x000ee2000c1e1900 */
[----:B0-----:R-:W0:Y:S03]  /*14d0*/  LDC.64 R10, c[0x0][0x3a8] ;  /* 0x0000ea00ff0a7b82 */ /* 0x001e260000000a00 */
[----:B----4-:R-:W3:Y:S01]  /*14e0*/  LDG.E R17, desc[UR12][R14.64] ;  /* 0x0000000c0e117981 */ /* 0x010ee2000c1e1900 */
[----:B-12---:R-:W-:-:S04]  /*14f0*/  IMAD R13, R5, R0, R3 ;  /* 0x00000000050d7224 */ /* 0x006fc800078e0203 */
[----:B0-----:R-:W-:-:S04]  /*1500*/  IMAD.WIDE R10, R13, 0x4, R10 ;  /* 0x000000040d0a7825 */ /* 0x001fc800078e020a */
[----:B---3--:R-:W-:-:S05]  /*1510*/  FMUL R17, R8, R17 ;  /* 0x0000001108117220 */ /* 0x008fca0000400000 */
[----:B------:R3:W-:Y:S02]  /*1520*/  REDG.E.ADD.F32.FTZ.RN.STRONG.GPU desc[UR12][R10.64], R17 ;  /* 0x000000110a0079a6 */ /* 0x0007e4000c12f30c */
.L_x_59:
[----:B------:R-:W-:Y:S05]  /*1530*/  BSYNC.RECONVERGENT B0 ;  /* 0x0000000000007941 */ /* 0x000fea0003800200 */
.L_x_58:
        /* <DEDUP_REMOVED lines=9> */
.L_x_61:
[----:B------:R-:W-:Y:S05]  /*15d0*/  BSYNC.RECONVERGENT B0 ;  /* 0x0000000000007941 */ /* 0x000fea0003800200 */
.L_x_60:
[----:B------:R-:W-:-:S07]  /*15e0*/  IADD3 R4, PT, PT, R4, 0x2, RZ ;  /* 0x0000000204047810 */ /* 0x000fce0007ffe0ff */
.L_x_53:
[----:B0-----:R-:W-:-:S04]  /*15f0*/  LOP3.LUT R5, R2, 0x1, RZ, 0xc0, !PT ;  /* 0x0000000102057812 */ /* 0x001fc800078ec0ff */
[----:B------:R-:W-:-:S13]  /*1600*/  ISETP.NE.U32.AND P1, PT, R5, 0x1, PT ;  /* 0x000000010500780c */ /* 0x000fda0003f25070 */
[----:B------:R-:W-:Y:S05]  /*1610*/  @P1 EXIT ;  /* 0x000000000000194d */ /* 0x000fea0003800000 */
[----:B------:R-:W-:Y:S01]  /*1620*/  BSSY.RECONVERGENT B0, `(.L_x_62) ;  /* 0x000000c000007945 */ /* 0x000fe20003800200 */
[----:B------:R-:W-:-:S03]  /*1630*/  ISETP.GE.AND P1, PT, R3, R2, PT ;  /* 0x000000020300720c */ /* 0x000fc60003f26270 */
[----:B------:R-:W-:Y:S10]  /*1640*/  @P0 BRA `(.L_x_63) ;  /* 0x0000000000240947 */ /* 0x000ff40003800000 */
[----:B------:R-:W0:Y:S01]  /*1650*/  LDC.64 R8, c[0x0][0x380] ;  /* 0x0000e000ff087b82 */ /* 0x000e220000000a00 */
[----:B---3--:R-:W3:Y:S07]  /*1660*/  LDG.E R11, desc[UR12][R14.64] ;  /* 0x0000000c0e0b7981 */ /* 0x008eee000c1e1900 */
[----:B-1----:R-:W1:Y:S01]  /*1670*/  LDC.64 R6, c[0x0][0x3a8] ;  /* 0x0000ea00ff067b82 */ /* 0x002e620000000a00 */
[----:B0-----:R-:W-:-:S06]  /*1680*/  IMAD.WIDE.U32 R8, R4, 0x4, R8 ;  /* 0x0000000404087825 */ /* 0x001fcc00078e0008 */
[----:B------:R-:W3:Y:S01]  /*1690*/  LDG.E R8, desc[UR12][R8.64] ;  /* 0x0000000c08087981 */ /* 0x000ee2000c1e1900 */
[----:B------:R-:W-:-:S04]  /*16a0*/  IMAD R5, R4, R0, R3 ;  /* 0x0000000004057224 */ /* 0x000fc800078e0203 */
[----:B-1----:R-:W-:-:S04]  /*16b0*/  IMAD.WIDE R6, R5, 0x4, R6 ;  /* 0x0000000405067825 */ /* 0x002fc800078e0206 */
[----:B---3--:R-:W-:-:S05]  /*16c0*/  FMUL R11, R8, R11 ;  /* 0x0000000b080b7220 */ /* 0x008fca0000400000 */
[----:B------:R0:W-:Y:S02]  /*16d0*/  REDG.E.ADD.F32.FTZ.RN.STRONG.GPU desc[UR12][R6.64], R11 ;  /* 0x0000000b060079a6 */ /* 0x0001e4000c12f30c */
.L_x_63:
[----:B------:R-:W-:Y:S05]  /*16e0*/  BSYNC.RECONVERGENT B0 ;  /* 0x0000000000007941 */ /* 0x000fea0003800200 */
.L_x_62:
[----:B------:R-:W-:Y:S05]  /*16f0*/  @P1 EXIT ;  /* 0x000000000000194d */ /* 0x000fea0003800000 */
[----:B01-3--:R-:W0:Y:S01]  /*1700*/  LDC.64 R6, c[0x0][0x388] ;  /* 0x0000e200ff067b82 */ /* 0x00be220000000a00 */
[----:B------:R-:W-:Y:S01]  /*1710*/  IMAD R3, R4, R0, R3 ;  /* 0x0000000004037224 */ /* 0x000fe200078e0203 */
[----:B------:R-:W3:Y:S03]  /*1720*/  LDG.E R14, desc[UR12][R14.64] ;  /* 0x0000000c0e0e7981 */ /* 0x000ee6000c1e1900 */
[----:B0-----:R-:W-:-:S03]  /*1730*/  IMAD.WIDE R2, R3, 0x4, R6 ;  /* 0x0000000403027825 */ /* 0x001fc600078e0206 */
[----:B------:R-:W0:Y:S03]  /*1740*/  LDC.64 R6, c[0x0][0x3a0] ;  /* 0x0000e800ff067b82 */ /* 0x000e260000000a00 */
[----:B------:R-:W3:Y:S01]  /*1750*/  LDG.E R3, desc[UR12][R2.64] ;  /* 0x0000000c02037981 */ /* 0x000ee2000c1e1900 */
[----:B0-----:R-:W-:-:S04]  /*1760*/  IMAD.WIDE.U32 R4, R4, 0x4, R6 ;  /* 0x0000000404047825 */ /* 0x001fc800078e0006 */
[----:B---3--:R-:W-:-:S05]  /*1770*/  FMUL R7, R14, R3 ;  /* 0x000000030e077220 */ /* 0x008fca0000400000 */
[----:B------:R-:W-:Y:S01]  /*1780*/  REDG.E.ADD.F32.FTZ.RN.STRONG.GPU desc[UR12][R4.64], R7 ;  /* 0x00000007040079a6 */ /* 0x000fe2000c12f30c */
[----:B------:R-:W-:Y:S05]  /*1790*/  EXIT ;  /* 0x000000000000794d */ /* 0x000fea0003800000 */
.L_x_64:
[----:B------:R-:W-:-:S00]  /*17a0*/  BRA `(.L_x_64) ;  /* 0xfffffffc00fc7947 */ /* 0x000fc0000383ffff */
[----:B------:R-:W-:-:S00]  /*17b0*/  NOP ;  /* 0x0000000000007918 */ /* 0x000fc00000000000 */
        /* <DEDUP_REMOVED lines=12> */
.L_x_88:


//--------------------- .text.custom_forward      --------------------------
	.section	.text.custom_forward,"ax",@progbits
	.align	128
        .global         custom_forward
        .type           custom_forward,@function
        .size           custom_forward,(.L_x_87 - custom_forward)
        .other          custom_forward,@"STO_CUDA_ENTRY STV_DEFAULT"
custom_forward:
.text.custom_forward:
[----:B------:R-:W-:Y:S01]  /*0000*/  LDC R1, c[0x0][0x37c] ;  /* 0x0000df00ff017b82 */ /* 0x000fe20000000800 */
[----:B------:R-:W0:Y:S07]  /*0010*/  S2R R3, SR_TID.X ;  /* 0x0000000000037919 */ /* 0x000e2e0000002100 */
[----:B------:R-:W0:Y:S01]  /*0020*/  S2UR UR4, SR_CTAID.X ;  /* 0x00000000000479c3 */ /* 0x000e220000002500 */
[----:B------:R-:W1:Y:S07]  /*0030*/  LDCU UR5, c[0x0][0x3d8] ;  /* 0x00007b00ff0577ac */ /* 0x000e6e0008000800 */
[----:B------:R-:W0:Y:S02]  /*0040*/  LDC R6, c[0x0][0x360] ;  /* 0x0000d800ff067b82 */ /* 0x000e240000000800 */
[----:B0-----:R-:W-:-:S05]  /*0050*/  IMAD R6, R6, UR4, R3 ;  /* 0x0000000406067c24 */ /* 0x001fca000f8e0203 */
[----:B-1----:R-:W-:-:S13]  /*0060*/  ISETP.GE.AND P0, PT, R6, UR5, PT ;  /* 0x0000000506007c0c */ /* 0x002fda000bf06270 */
[----:B------:R-:W-:Y:S05]  /*0070*/  @P0 EXIT ;  /* 0x000000000000094d */ /* 0x000fea0003800000 */
[----:B------:R-:W0:Y:S01]  /*0080*/  LDCU UR4, c[0x0][0x3dc] ;  /* 0x00007b80ff0477ac */ /* 0x000e220008000800 */
[----:B------:R-:W-:Y:S01]  /*0090*/  HFMA2 R7, -RZ, RZ, 0, 0 ;  /* 0x00000000ff077431 */ /* 0x000fe200000001ff */
[----:B------:R-:W1:Y:S01]  /*00a0*/  LDCU.64 UR12, c[0x0][0x358] ;  /* 0x00006b00ff0c77ac */ /* 0x000e620008000a00 */
[----:B0-----:R-:W-:-:S09]  /*00b0*/  UISETP.GE.AND UP0, UPT, UR4, 0x1, UPT ;  /* 0x000000010400788c */ /* 0x001fd2000bf06270 */
[----:B-1----:R-:W-:Y:S05]  /*00c0*/  BRA.U !UP0, `(.L_x_65) ;  /* 0x0000000908587547 */ /* 0x002fea000b800000 */
[----:B------:R-:W-:Y:S02]  /*00d0*/  UISETP.GE.U32.AND UP1, UPT, UR4, 0x10, UPT ;  /* 0x000000100400788c */ /* 0x000fe4000bf26070 */
[----:B------:R-:W-:Y:S01]  /*00e0*/  IMAD R8, R6, UR4, RZ ;  /* 0x0000000406087c24 */ /* 0x000fe2000f8e02ff */
[----:B------:R-:W-:Y:S01]  /*00f0*/  ULOP3.LUT UR8, UR4, 0xf, URZ, 0xc0, !UPT ;  /* 0x0000000f04087892 */ /* 0x000fe2000f8ec0ff */
[----:B------:R-:W-:Y:S02]  /*0100*/  MOV R7, RZ ;  /* 0x000000ff00077202 */ /* 0x000fe40000000f00 */
[----:B------:R-:W-:Y:S01]  /*0110*/  MOV R9, RZ ;  /* 0x000000ff00097202 */ /* 0x000fe20000000f00 */
[----:B------:R-:W-:Y:S02]  /*0120*/  UISETP.NE.AND UP0, UPT, UR8, URZ, UPT ;  /* 0x000000ff0800728c */ /* 0x000fe4000bf05270 */
[----:B------:R-:W-:Y:S09]  /*0130*/  BRA.U !UP1, `(.L_x_66) ;  /* 0x0000000509087547 */ /* 0x000ff2000b800000 */
[----:B------:R-:W0:Y:S01]  /*0140*/  LDCU.64 UR6, c[0x0][0x390] ;  /* 0x00007200ff0677ac */ /* 0x000e220008000a00 */
[----:B------:R-:W-:Y:S02]  /*0150*/  MOV R7, RZ ;  /* 0x000000ff00077202 */ /* 0x000fe40000000f00 */
[----:B------:R-:W-:Y:S01]  /*0160*/  MOV R0, R8 ;  /* 0x0000000800007202 */ /* 0x000fe20000000f00 */
[----:B------:R-:W-:-:S06]  /*0170*/  ULOP3.LUT UR4, UR4, 0x7ffffff0, URZ, 0xc0, !UPT ;  /* 0x7ffffff004047892 */ /* 0x000fcc000f8ec0ff */
[----:B------:R-:W-:Y:S01]  /*0180*/  MOV R9, UR4 ;  /* 0x0000000400097c02 */ /* 0x000fe20008000f00 */
[----:B0-----:R-:W-:-:S04]  /*0190*/  UIADD3 UR5, UP1, UPT, UR6, 0x20, URZ ;  /* 0x0000002006057890 */ /* 0x001fc8000ff3e0ff */
[----:B------:R-:W-:Y:S02]  /*01a0*/  UIADD3.X UR6, UPT, UPT, URZ, UR7, URZ, UP1, !UPT ;  /* 0x00000007ff067290 */ /* 0x000fe40008ffe4ff */
[----:B------:R-:W-:Y:S01]  /*01b0*/  MOV R2, UR5 ;  /* 0x0000000500027c02 */ /* 0x000fe20008000f00 */
[----:B------:R-:W-:-:S03]  /*01c0*/  UIADD3 UR7, UPT, UPT, -UR4, URZ, URZ ;  /* 0x000000ff04077290 */ /* 0x000fc6000fffe1ff */
[----:B------:R-:W-:-:S09]  /*01d0*/  MOV R3, UR6 ;  /* 0x0000000600037c02 */ /* 0x000fd20008000f00 */
.L_x_67:
[----:B------:R-:W0:Y:S01]  /*01e0*/  LDC.64 R4, c[0x0][0x398] ;  /* 0x0000e600ff047b82 */ /* 0x000e220000000a00 */
[----:B------:R-:W2:Y:S04]  /*01f0*/  LDG.E R17, desc[UR12][R2.64+-0x20] ;  /* 0xffffe00c02117981 */ /* 0x000ea8000c1e1900 */
[----:B------:R-:W3:Y:S04]  /*0200*/  LDG.E R25, desc[UR12][R2.64+-0x1c] ;  /* 0xffffe40c02197981 */ /* 0x000ee8000c1e1900 */
[----:B------:R-:W4:Y:S04]  /*0210*/  LDG.E R19, desc[UR12][R2.64+-0x18] ;  /* 0xffffe80c02137981 */ /* 0x000f28000c1e1900 */
[----:B------:R-:W5:Y:S04]  /*0220*/  LDG.E R22, desc[UR12][R2.64+-0x14] ;  /* 0xffffec0c02167981 */ /* 0x000f68000c1e1900 */
[----:B------:R-:W5:Y:S04]  /*0230*/  LDG.E R23, desc[UR12][R2.64+-0x10] ;  /* 0xfffff00c02177981 */ /* 0x000f68000c1e1900 */
[----:B------:R-:W5:Y:S01]  /*0240*/  LDG.E R10, desc[UR12][R2.64+-0xc] ;  /* 0xfffff40c020a7981 */ /* 0x000f62000c1e1900 */
[----:B0-----:R-:W-:-:S03]  /*0250*/  IMAD.WIDE R4, R0, 0x4, R4 ;  /* 0x0000000400047825 */ /* 0x001fc600078e0204 */
[----:B------:R-:W5:Y:S04]  /*0260*/  LDG.E R12, desc[UR12][R2.64+-0x8] ;  /* 0xfffff80c020c7981 */ /* 0x000f68000c1e1900 */
[----:B------:R-:W2:Y:S04]  /*0270*/  LDG.E R16, desc[UR12][R4.64] ;  /* 0x0000000c04107981 */ /* 0x000ea8000c1e1900 */
[----:B------:R-:W3:Y:S04]  /*0280*/  LDG.E R18, desc[UR12][R4.64+0x4] ;  /* 0x0000040c04127981 */ /* 0x000ee8000c1e1900 */
[----:B------:R-:W4:Y:S04]  /*0290*/  LDG.E R20, desc[UR12][R4.64+0x8] ;  /* 0x0000080c04147981 */ /* 0x000f28000c1e1900 */
[----:B------:R-:W5:Y:S04]  /*02a0*/  LDG.E R21, desc[UR12][R4.64+0xc] ;  /* 0x00000c0c04157981 */ /* 0x000f68000c1e1900 */
[----:B------:R-:W5:Y:S04]  /*02b0*/  LDG.E R24, desc[UR12][R4.64+0x10] ;  /* 0x0000100c04187981 */ /* 0x000f68000c1e1900 */
[----:B------:R-:W5:Y:S04]  /*02c0*/  LDG.E R11, desc[UR12][R4.64+0x14] ;  /* 0x0000140c040b7981 */ /* 0x000f68000c1e1900 */
[----:B------:R-:W5:Y:S04]  /*02d0*/  LDG.E R13, desc[UR12][R4.64+0x18] ;  /* 0x0000180c040d7981 */ /* 0x000f68000c1e1900 */
[----:B------:R-:W5:Y:S04]  /*02e0*/  LDG.E R14, desc[UR12][R2.64+-0x4] ;  /* 0xfffffc0c020e7981 */ /* 0x000f68000c1e1900 */
[----:B------:R-:W5:Y:S01]  /*02f0*/  LDG.E R15, desc[UR12][R4.64+0x1c] ;  /* 0x00001c0c040f7981 */ /* 0x000f62000c1e1900 */
[----:B--2---:R-:W-:-:S03]  /*0300*/  FFMA R17, R16, R17, R7 ;  /* 0x0000001110117223 */ /* 0x004fc60000000007 */
[----:B------:R-:W2:Y:S04]  /*0310*/  LDG.E R7, desc[UR12][R2.64] ;  /* 0x0000000c02077981 */ /* 0x000ea8000c1e1900 */
[----:B------:R-:W2:Y:S01]  /*0320*/  LDG.E R16, desc[UR12][R4.64+0x20] ;  /* 0x0000200c04107981 */ /* 0x000ea2000c1e1900 */
[----:B---3--:R-:W-:-:S03]  /*0330*/  FFMA R25, R18, R25, R17 ;  /* 0x0000001912197223 */ /* 0x008fc60000000011 */
[----:B------:R-:W3:Y:S01]  /*0340*/  LDG.E R17, desc[UR12][R2.64+0x4] ;  /* 0x0000040c02117981 */ /* 0x000ee2000c1e1900 */
[----:B----4-:R-:W-:-:S03]  /*0350*/  FFMA R26, R20, R19, R25 ;  /* 0x00000013141a7223 */ /* 0x010fc60000000019 */
[----:B------:R-:W3:Y:S01]  /*0360*/  LDG.E R18, desc[UR12][R4.64+0x24] ;  /* 0x0000240c04127981 */ /* 0x000ee2000c1e1900 */
[----:B-----5:R-:W-:-:S03]  /*0370*/  FFMA R25, R21, R22, R26 ;  /* 0x0000001615197223 */ /* 0x020fc6000000001a */
[----:B------:R-:W4:Y:S04]  /*0380*/  LDG.E R20, desc[UR12][R2.64+0x8] ;  /* 0x0000080c02147981 */ /* 0x000f28000c1e1900 */
[----:B------:R-:W4:Y:S01]  /*0390*/  LDG.E R19, desc[UR12][R4.64+0x28] ;  /* 0x0000280c04137981 */ /* 0x000f22000c1e1900 */
[----:B------:R-:W-:-:S03]  /*03a0*/  FFMA R26, R24, R23, R25 ;  /* 0x00000017181a7223 */ /* 0x000fc60000000019 */
[----:B------:R-:W5:Y:S04]  /*03b0*/  LDG.E R22, desc[UR12][R2.64+0xc] ;  /* 0x00000c0c02167981 */ /* 0x000f68000c1e1900 */
[----:B------:R-:W5:Y:S01]  /*03c0*/  LDG.E R21, desc[UR12][R4.64+0x2c] ;  /* 0x00002c0c04157981 */ /* 0x000f62000c1e1900 */
[----:B------:R-:W-:-:S03]  /*03d0*/  FFMA R26, R11, R10, R26 ;  /* 0x0000000a0b1a7223 */ /* 0x000fc6000000001a */
[----:B------:R-:W5:Y:S04]  /*03e0*/  LDG.E R24, desc[UR12][R2.64+0x10] ;  /* 0x0000100c02187981 */ /* 0x000f68000c1e1900 */
[----:B------:R-:W5:Y:S01]  /*03f0*/  LDG.E R23, desc[UR12][R4.64+0x30] ;  /* 0x0000300c04177981 */ /* 0x000f62000c1e1900 */
[----:B------:R-:W-:-:S03]  /*0400*/  FFMA R28, R13, R12, R26 ;  /* 0x0000000c0d1c7223 */ /* 0x000fc6000000001a */
[----:B------:R-:W5:Y:S04]  /*0410*/  LDG.E R11, desc[UR12][R2.64+0x14] ;  /* 0x0000140c020b7981 */ /* 0x000f68000c1e1900 */
[----:B------:R-:W5:Y:S04]  /*0420*/  LDG.E R10, desc[UR12][R4.64+0x34] ;  /* 0x0000340c040a7981 */ /* 0x000f68000c1e1900 */
[----:B------:R-:W5:Y:S04]  /*0430*/  LDG.E R12, desc[UR12][R2.64+0x18] ;  /* 0x0000180c020c7981 */ /* 0x000f68000c1e1900 */
[----:B------:R-:W5:Y:S04]  /*0440*/  LDG.E R13, desc[UR12][R4.64+0x38] ;  /* 0x0000380c040d7981 */ /* 0x000f68000c1e1900 */
[----:B------:R-:W5:Y:S04]  /*0450*/  LDG.E R25, desc[UR12][R4.64+0x3c] ;  /* 0x00003c0c04197981 */ /* 0x000f68000c1e1900 */
[----:B------:R0:W5:Y:S01]  /*0460*/  LDG.E R26, desc[UR12][R2.64+0x1c] ;  /* 0x00001c0c021a7981 */ /* 0x000162000c1e1900 */
[----:B------:R-:W-:Y:S01]  /*0470*/  FFMA R15, R15, R14, R28 ;  /* 0x0000000e0f0f7223 */ /* 0x000fe2000000001c */
[----:B------:R-:W-:-:S04]  /*0480*/  UIADD3 UR7, UPT, UPT, UR7, 0x10, URZ ;  /* 0x0000001007077890 */ /* 0x000fc8000fffe0ff */
[----:B------:R-:W-:Y:S01]  /*0490*/  UISETP.NE.AND UP1, UPT, UR7, URZ, UPT ;  /* 0x000000ff0700728c */ /* 0x000fe2000bf25270 */
[----:B0-----:R-:W-:Y:S02]  /*04a0*/  IADD3 R2, P0, PT, R2, 0x40, RZ ;  /* 0x0000004002027810 */ /* 0x001fe40007f1e0ff */
[----:B------:R-:W-:Y:S02]  /*04b0*/  IADD3 R0, PT, PT, R0, 0x10, RZ ;  /* 0x0000001000007810 */ /* 0x000fe40007ffe0ff */
[----:B------:R-:W-:Y:S01]  /*04c0*/  IADD3.X R3, PT, PT, RZ, R3, RZ, P0, !PT ;  /* 0x00000003ff037210 */ /* 0x000fe200007fe4ff */
[----:B--2---:R-:W-:-:S04]  /*04d0*/  FFMA R7, R16, R7, R15 ;  /* 0x0000000710077223 */ /* 0x004fc8000000000f */
[----:B---3--:R-:W-:-:S04]  /*04e0*/  FFMA R18, R18, R17, R7 ;  /* 0x0000001112127223 */ /* 0x008fc80000000007 */
[----:B----4-:R-:W-:-:S04]  /*04f0*/  FFMA R18, R19, R20, R18 ;  /* 0x0000001413127223 */ /* 0x010fc80000000012 */
[----:B-----5:R-:W-:-:S04]  /*0500*/  FFMA R18, R21, R22, R18 ;  /* 0x0000001615127223 */ /* 0x020fc80000000012 */
[----:B------:R-:W-:-:S04]  /*0510*/  FFMA R23, R23, R24, R18 ;  /* 0x0000001817177223 */ /* 0x000fc80000000012 */
[----:B------:R-:W-:-:S04]  /*0520*/  FFMA R10, R10, R11, R23 ;  /* 0x0000000b0a0a7223 */ /* 0x000fc80000000017 */
[----:B------:R-:W-:-:S04]  /*0530*/  FFMA R10, R13, R12, R10 ;  /* 0x0000000c0d0a7223 */ /* 0x000fc8000000000a */
[----:B------:R-:W-:Y:S01]  /*0540*/  FFMA R7, R25, R26, R10 ;  /* 0x0000001a19077223 */ /* 0x000fe2000000000a */
[----:B------:R-:W-:Y:S06]  /*0550*/  BRA.U UP1, `(.L_x_67) ;  /* 0xfffffffd01207547 */ /* 0x000fec000b83ffff */
.L_x_66:
[----:B------:R-:W-:Y:S05]  /*0560*/  BRA.U !UP0, `(.L_x_65) ;  /* 0x0000000508307547 */ /* 0x000fea000b800000 */
[----:B------:R-:W0:Y:S01]  /*0570*/  LDCU UR4, c[0x0][0x3dc] ;  /* 0x00007b80ff0477ac */ /* 0x000e220008000800 */
[----:B------:R-:W-:Y:S02]  /*0580*/  UISETP.GE.U32.AND UP0, UPT, UR8, 0x8, UPT ;  /* 0x000000080800788c */ /* 0x000fe4000bf06070 */
[----:B0-----:R-:W-:-:S04]  /*0590*/  ULOP3.LUT UR5, UR4, 0x7, URZ, 0xc0, !UPT ;  /* 0x0000000704057892 */ /* 0x001fc8000f8ec0ff */
[----:B------:R-:W-:-:S03]  /*05a0*/  UISETP.NE.AND UP1, UPT, UR5, URZ, UPT ;  /* 0x000000ff0500728c */ /* 0x000fc6000bf25270 */
[----:B------:R-:W-:Y:S08]  /*05b0*/  BRA.U !UP0, `(.L_x_68) ;  /* 0x0000000108787547 */ /* 0x000ff0000b800000 */
[----:B------:R-:W0:Y:S01]  /*05c0*/  LDC.64 R2, c[0x0][0x398] ;  /* 0x0000e600ff027b82 */ /* 0x000e220000000a00 */
[----:B------:R-:W-:-:S07]  /*05d0*/  IADD3 R11, PT, PT, R8, R9, RZ ;  /* 0x00000009080b7210 */ /* 0x000fce0007ffe0ff */
[----:B------:R-:W1:Y:S01]  /*05e0*/  LDC.64 R4, c[0x0][0x390] ;  /* 0x0000e400ff047b82 */ /* 0x000e620000000a00 */
[----:B0-----:R-:W-:-:S05]  /*05f0*/  IMAD.WIDE R2, R11, 0x4, R2 ;  /* 0x000000040b027825 */ /* 0x001fca00078e0202 */
[----:B------:R-:W2:Y:S01]  /*0600*/  LDG.E R10, desc[UR12][R2.64] ;  /* 0x0000000c020a7981 */ /* 0x000ea2000c1e1900 */
[----:B-1----:R-:W-:-:S03]  /*0610*/  IMAD.WIDE.U32 R4, R9, 0x4, R4 ;  /* 0x0000000409047825 */ /* 0x002fc600078e0004 */
[----:B------:R-:W3:Y:S04]  /*0620*/  LDG.E R13, desc[UR12][R2.64+0x4] ;  /* 0x0000040c020d7981 */ /* 0x000ee8000c1e1900 */
[----:B------:R-:W2:Y:S04]  /*0630*/  LDG.E R12, desc[UR12][R4.64] ;  /* 0x0000000c040c7981 */ /* 0x000ea8000c1e1900 */
[----:B------:R-:W3:Y:S04]  /*0640*/  LDG.E R14, desc[UR12][R4.64+0x4] ;  /* 0x0000040c040e7981 */ /* 0x000ee8000c1e1900 */
[----:B------:R-:W4:Y:S04]  /*0650*/  LDG.E R15, desc[UR12][R2.64+0x8] ;  /* 0x0000080c020f7981 */ /* 0x000f28000c1e1900 */
[----:B------:R-:W4:Y:S04]  /*0660*/  LDG.E R16, desc[UR12][R4.64+0x8] ;  /* 0x0000080c04107981 */ /* 0x000f28000c1e1900 */
[----:B------:R-:W5:Y:S04]  /*0670*/  LDG.E R17, desc[UR12][R2.64+0xc] ;  /* 0x00000c0c02117981 */ /* 0x000f68000c1e1900 */
        /* <DEDUP_REMOVED lines=8> */
[----:B------:R-:W5:Y:S01]  /*0700*/  LDG.E R24, desc[UR12][R4.64+0x1c] ;  /* 0x00001c0c04187981 */ /* 0x000f62000c1e1900 */
[----:B------:R-:W-:Y:S01]  /*0710*/  IADD3 R9, PT, PT, R9, 0x8, RZ ;  /* 0x0000000809097810 */ /* 0x000fe20007ffe0ff */
[----:B--2---:R-:W-:-:S04]  /*0720*/  FFMA R10, R10, R12, R7 ;  /* 0x0000000c0a0a7223 */ /* 0x004fc80000000007 */
[----:B---3--:R-:W-:-:S04]  /*0730*/  FFMA R10, R13, R14, R10 ;  /* 0x0000000e0d0a7223 */ /* 0x008fc8000000000a */
[----:B----4-:R-:W-:-:S04]  /*0740*/  FFMA R10, R15, R16, R10 ;  /* 0x000000100f0a7223 */ /* 0x010fc8000000000a */
[----:B-----5:R-:W-:-:S04]  /*0750*/  FFMA R10, R17, R18, R10 ;  /* 0x00000012110a7223 */ /* 0x020fc8000000000a */
[----:B------:R-:W-:-:S04]  /*0760*/  FFMA R10, R19, R20, R10 ;  /* 0x00000014130a7223 */ /* 0x000fc8000000000a */
[----:B------:R-:W-:-:S04]  /*0770*/  FFMA R21, R21, R22, R10 ;  /* 0x0000001615157223 */ /* 0x000fc8000000000a */
[----:B------:R-:W-:-:S04]  /*0780*/  FFMA R0, R0, R11, R21 ;  /* 0x0000000b00007223 */ /* 0x000fc80000000015 */
[----:B------:R-:W-:-:S07]  /*0790*/  FFMA R7, R23, R24, R0 ;  /* 0x0000001817077223 */ /* 0x000fce0000000000 */
.L_x_68:
[----:B------:R-:W-:Y:S05]  /*07a0*/  BRA.U !UP1, `(.L_x_65) ;  /* 0x0000000109a07547 */ /* 0x000fea000b800000 */
[----:B------:R-:W-:Y:S02]  /*07b0*/  UISETP.GE.U32.AND UP0, UPT, UR5, 0x4, UPT ;  /* 0x000000040500788c */ /* 0x000fe4000bf06070 */
[----:B------:R-:W-:-:S04]  /*07c0*/  ULOP3.LUT UR4, UR4, 0x3, URZ, 0xc0, !UPT ;  /* 0x0000000304047892 */ /* 0x000fc8000f8ec0ff */
        /* <DEDUP_REMOVED lines=14> */
[----:B------:R-:W5:Y:S01]  /*08b0*/  LDG.E R16, desc[UR12][R4.64+0xc] ;  /* 0x00000c0c04107981 */ /* 0x000f62000c1e1900 */
[----:B------:R-:W-:Y:S01]  /*08c0*/  IADD3 R9, PT, PT, R9, 0x4, RZ ;  /* 0x0000000409097810 */ /* 0x000fe20007ffe0ff */
[----:B--2---:R-:W-:-:S04]  /*08d0*/  FFMA R0, R0, R10, R7 ;  /* 0x0000000a00007223 */ /* 0x004fc80000000007 */
[----:B---3--:R-:W-:-:S04]  /*08e0*/  FFMA R0, R11, R12, R0 ;  /* 0x0000000c0b007223 */ /* 0x008fc80000000000 */
[----:B----4-:R-:W-:-:S04]  /*08f0*/  FFMA R0, R13, R14, R0 ;  /* 0x0000000e0d007223 */ /* 0x010fc80000000000 */
[----:B-----5:R-:W-:-:S07]  /*0900*/  FFMA R7, R15, R16, R0 ;  /* 0x000000100f077223 */ /* 0x020fce0000000000 */
.L_x_69:
[----:B------:R-:W-:Y:S05]  /*0910*/  BRA.U !UP1, `(.L_x_65) ;  /* 0x0000000109447547 */ /* 0x000fea000b800000 */
[----:B------:R-:W0:Y:S01]  /*0920*/  LDC.64 R2, c[0x0][0x390] ;  /* 0x0000e400ff027b82 */ /* 0x000e220000000a00 */
[----:B------:R-:W-:-:S07]  /*0930*/  UIADD3 UR4, UPT, UPT, -UR4, URZ, URZ ;  /* 0x000000ff04047290 */ /* 0x000fce000fffe1ff */
[----:B------:R-:W1:Y:S01]  /*0940*/  LDC.64 R10, c[0x0][0x398] ;  /* 0x0000e600ff0a7b82 */ /* 0x000e620000000a00 */
[----:B0-----:R-:W-:Y:S01]  /*0950*/  IMAD.WIDE.U32 R2, R9, 0x4, R2 ;  /* 0x0000000409027825 */ /* 0x001fe200078e0002 */
[----:B------:R-:W-:Y:S02]  /*0960*/  IADD3 R9, PT, PT, R8, R9, RZ ;  /* 0x0000000908097210 */ /* 0x000fe40007ffe0ff */
[----:B------:R-:W-:Y:S02]  /*0970*/  MOV R4, R2 ;  /* 0x0000000200047202 */ /* 0x000fe40000000f00 */
[----:B------:R-:W-:-:S07]  /*0980*/  MOV R5, R3 ;  /* 0x0000000300057202 */ /* 0x000fce0000000f00 */
.L_x_70:
[----:B-1----:R-:W-:Y:S01]  /*0990*/  IMAD.WIDE R2, R9, 0x4, R10 ;  /* 0x0000000409027825 */ /* 0x002fe200078e020a */
[----:B------:R0:W2:Y:S05]  /*09a0*/  LDG.E R0, desc[UR12][R4.64] ;  /* 0x0000000c04007981 */ /* 0x0000aa000c1e1900 */
[----:B------:R-:W2:Y:S01]  /*09b0*/  LDG.E R2, desc[UR12][R2.64] ;  /* 0x0000000c02027981 */ /* 0x000ea2000c1e1900 */
[----:B------:R-:W-:-:S04]  /*09c0*/  UIADD3 UR4, UPT, UPT, UR4, 0x1, URZ ;  /* 0x0000000104047890 */ /* 0x000fc8000fffe0ff */
[----:B------:R-:W-:Y:S01]  /*09d0*/  UISETP.NE.AND UP0, UPT, UR4, URZ, UPT ;  /* 0x000000ff0400728c */ /* 0x000fe2000bf05270 */
[----:B0-----:R-:W-:Y:S02]  /*09e0*/  IADD3 R4, P0, PT, R4, 0x4, RZ ;  /* 0x0000000404047810 */ /* 0x001fe40007f1e0ff */
[----:B------:R-:W-:Y:S02]  /*09f0*/  IADD3 R9, PT, PT, R9, 0x1, RZ ;  /* 0x0000000109097810 */ /* 0x000fe40007ffe0ff */
[----:B------:R-:W-:Y:S01]  /*0a00*/  IADD3.X R5, PT, PT, RZ, R5, RZ, P0, !PT ;  /* 0x00000005ff057210 */ /* 0x000fe200007fe4ff */
[----:B--2---:R-:W-:-:S03]  /*0a10*/  FFMA R7, R2, R0, R7 ;  /* 0x0000000002077223 */ /* 0x004fc60000000007 */
[----:B------:R-:W-:Y:S05]  /*0a20*/  BRA.U UP0, `(.L_x_70) ;  /* 0xfffffffd00d87547 */ /* 0x000fea000b83ffff */
.L_x_65:
[----:B------:R-:W0:Y:S01]  /*0a30*/  LDCU UR11, c[0x0][0x3d8] ;  /* 0x00007b00ff0b77ac */ /* 0x000e220008000800 */
[----:B------:R-:W-:Y:S01]  /*0a40*/  MOV R14, RZ ;  /* 0x000000ff000e7202 */ /* 0x000fe20000000f00 */
[----:B0-----:R-:W-:-:S09]  /*0a50*/  UISETP.GE.AND UP0, UPT, UR11, 0x1, UPT ;  /* 0x000000010b00788c */ /* 0x001fd2000bf06270 */
[----:B------:R-:W-:Y:S05]  /*0a60*/  BRA.U !UP0, `(.L_x_71) ;  /* 0x0000000908647547 */ /* 0x000fea000b800000 */
[----:B------:R-:W-:Y:S01]  /*0a70*/  UISETP.GE.U32.AND UP1, UPT, UR11, 0x10, UPT ;  /* 0x000000100b00788c */ /* 0x000fe2000bf26070 */
[----:B------:R-:W-:Y:S01]  /*0a80*/  HFMA2 R14, -RZ, RZ, 0, 0 ;  /* 0x00000000ff0e7431 */ /* 0x000fe200000001ff */
[----:B------:R-:W-:Y:S02]  /*0a90*/  ULOP3.LUT UR8, UR11, 0xf, URZ, 0xc0, !UPT ;  /* 0x0000000f0b087892 */ /* 0x000fe4000f8ec0ff */
[----:B------:R-:W-:Y:S01]  /*0aa0*/  IMAD R8, R6, UR11, RZ ;  /* 0x0000000b06087c24 */ /* 0x000fe2000f8e02ff */
[----:B------:R-:W-:Y:S01]  /*0ab0*/  MOV R9, RZ ;  /* 0x000000ff00097202 */ /* 0x000fe20000000f00 */
[----:B------:R-:W-:-:S03]  /*0ac0*/  UISETP.NE.AND UP0, UPT, UR8, URZ, UPT ;  /* 0x000000ff0800728c */ /* 0x000fc6000bf05270 */
[----:B------:R-:W-:Y:S08]  /*0ad0*/  BRA.U !UP1, `(.L_x_72) ;  /* 0x0000000509187547 */ /* 0x000ff0000b800000 */
[----:B------:R-:W0:Y:S01]  /*0ae0*/  LDCU.64 UR4, c[0x0][0x388] ;  /* 0x00007100ff0477ac */ /* 0x000e220008000a00 */
[----:B------:R-:W-:Y:S02]  /*0af0*/  MOV R14, RZ ;  /* 0x000000ff000e7202 */ /* 0x000fe40000000f00 */
[----:B------:R-:W-:Y:S01]  /*0b00*/  MOV R0, R8 ;  /* 0x0000000800007202 */ /* 0x000fe20000000f00 */
[----:B------:R-:W1:Y:S01]  /*0b10*/  LDCU.64 UR6, c[0x0][0x3a0] ;  /* 0x00007400ff0677ac */ /* 0x000e620008000a00 */
[----:B------:R-:W-:-:S04]  /*0b20*/  ULOP3.LUT UR9, UR11, 0x7ffffff0, URZ, 0xc0, !UPT ;  /* 0x7ffffff00b097892 */ /* 0x000fc8000f8ec0ff */
[----:B------:R-:W-:Y:S02]  /*0b30*/  UIADD3 UR10, UPT, UPT, -UR9, URZ, URZ ;  /* 0x000000ff090a7290 */ /* 0x000fe4000fffe1ff */
[----:B------:R-:W-:Y:S01]  /*0b40*/  MOV R9, UR9 ;  /* 0x0000000900097c02 */ /* 0x000fe20008000f00 */
[----:B0-----:R-:W-:-:S04]  /*0b50*/  UIADD3 UR4, UP2, UPT, UR4, 0x20, URZ ;  /* 0x0000002004047890 */ /* 0x001fc8000ff5e0ff */
[----:B------:R-:W-:Y:S02]  /*0b60*/  UIADD3.X UR5, UPT, UPT, URZ, UR5, URZ, UP2, !UPT ;  /* 0x00000005ff057290 */ /* 0x000fe400097fe4ff */
[----:B-1----:R-:W-:Y:S01]  /*0b70*/  UIADD3 UR6, UP1, UPT, UR6, 0x20, URZ ;  /* 0x0000002006067890 */ /* 0x002fe2000ff3e0ff */
[----:B------:R-:W-:-:S03]  /*0b80*/  MOV R2, UR4 ;  /* 0x0000000400027c02 */ /* 0x000fc60008000f00 */
[----:B------:R-:W-:Y:S01]  /*0b90*/  MOV R3, UR5 ;  /* 0x0000000500037c02 */ /* 0x000fe20008000f00 */
[----:B------:R-:W-:-:S12]  /*0ba0*/  UIADD3.X UR7, UPT, UPT, URZ, UR7, URZ, UP1, !UPT ;  /* 0x00000007ff077290 */ /* 0x000fd80008ffe4ff */
.L_x_73:
[----:B------:R-:W-:Y:S01]  /*0bb0*/  MOV R4, UR6 ;  /* 0x0000000600047c02 */ /* 0x000fe20008000f00 */
[----:B------:R-:W2:Y:S01]  /*0bc0*/  LDG.E R16, desc[UR12][R2.64+-0x20] ;  /* 0xffffe00c02107981 */ /* 0x000ea2000c1e1900 */
[----:B------:R-:W-:-:S03]  /*0bd0*/  MOV R5, UR7 ;  /* 0x0000000700057c02 */ /* 0x000fc60008000f00 */
[----:B------:R-:W3:Y:S01]  /*0be0*/  LDG.E R24, desc[UR12][R2.64+-0x1c] ;  /* 0xffffe40c02187981 */ /* 0x000ee2000c1e1900 */
[----:B------:R-:W-:-:S03]  /*0bf0*/  IMAD.WIDE R4, R0, 0x4, R4 ;  /* 0x0000000400047825 */ /* 0x000fc600078e0204 */
[----:B------:R-:W4:Y:S04]  /*0c00*/  LDG.E R18, desc[UR12][R2.64+-0x18] ;  /* 0xffffe80c02127981 */ /* 0x000f28000c1e1900 */
        /* <DEDUP_REMOVED lines=14> */
[----:B--2---:R-:W-:-:S03]  /*0cf0*/  FFMA R16, R15, R16, R14 ;  /* 0x000000100f107223 */ /* 0x004fc6000000000e */
[----:B------:R-:W2:Y:S01]  /*0d00*/  LDG.E R15, desc[UR12][R2.64+-0x4] ;  /* 0xfffffc0c020f7981 */ /* 0x000ea2000c1e1900 */
[----:B---3--:R-:W-:-:S03]  /*0d10*/  FFMA R24, R17, R24, R16 ;  /* 0x0000001811187223 */ /* 0x008fc60000000010 */
[----:B------:R-:W2:Y:S01]  /*0d20*/  LDG.E R14, desc[UR12][R4.64+-0x4] ;  /* 0xfffffc0c040e7981 */ /* 0x000ea2000c1e1900 */
[----:B----4-:R-:W-:-:S03]  /*0d30*/  FFMA R24, R19, R18, R24 ;  /* 0x0000001213187223 */ /* 0x010fc60000000018 */
[----:B------:R-:W3:Y:S04]  /*0d40*/  LDG.E R16, desc[UR12][R2.64] ;  /* 0x0000000c02107981 */ /* 0x000ee8000c1e1900 */
        /* <DEDUP_REMOVED lines=9> */
[----:B------:R-:W5:Y:S04]  /*0de0*/  LDG.E R22, desc[UR12][R4.64+0xc] ;  /* 0x00000c0c04167981 */ /* 0x000f68000c1e1900 */
[----:B------:R-:W5:Y:S01]  /*0df0*/  LDG.E R10, desc[UR12][R2.64+0x10] ;  /* 0x0000100c020a7981 */ /* 0x000f62000c1e1900 */
[----:B------:R-:W-:-:S03]  /*0e00*/  FFMA R29, R13, R12, R24 ;  /* 0x0000000c0d1d7223 */ /* 0x000fc60000000018 */
[----:B------:R-:W5:Y:S04]  /*0e10*/  LDG.E R11, desc[UR12][R4.64+0x10] ;  /* 0x0000100c040b7981 */ /* 0x000f68000c1e1900 */
[----:B------:R-:W5:Y:S04]  /*0e20*/  LDG.E R24, desc[UR12][R4.64+0x14] ;  /* 0x0000140c04187981 */ /* 0x000f68000c1e1900 */
[----:B------:R0:W5:Y:S04]  /*0e30*/  LDG.E R12, desc[UR12][R2.64+0x18] ;  /* 0x0000180c020c7981 */ /* 0x000168000c1e1900 */
[----:B------:R-:W5:Y:S01]  /*0e40*/  LDG.E R13, desc[UR12][R4.64+0x18] ;  /* 0x0000180c040d7981 */ /* 0x000f62000c1e1900 */
        /* <DEDUP_REMOVED lines=12> */
[----:B------:R-:W-:-:S04]  /*0f10*/  FFMA R13, R13, R12, R24 ;  /* 0x0000000c0d0d7223 */ /* 0x000fc80000000018 */
[----:B------:R-:W-:Y:S01]  /*0f20*/  FFMA R14, R26, R27, R13 ;  /* 0x0000001b1a0e7223 */ /* 0x000fe2000000000d */
[----:B------:R-:W-:Y:S06]  /*0f30*/  BRA.U UP1, `(.L_x_73) ;  /* 0xfffffffd011c7547 */ /* 0x000fec000b83ffff */
.L_x_72:
        /* <DEDUP_REMOVED lines=35> */
.L_x_74:
        /* <DEDUP_REMOVED lines=23> */
.L_x_75:
[----:B------:R-:W-:Y:S05]  /*12e0*/  BRA.U !UP1, `(.L_x_71) ;  /* 0x0000000109447547 */ /* 0x000fea000b800000 */
[----:B------:R-:W0:Y:S01]  /*12f0*/  LDC.64 R4, c[0x0][0x388] ;  /* 0x0000e200ff047b82 */ /* 0x000e220000000a00 */
[----:B------:R-:W-:Y:S01]  /*1300*/  IADD3 R11, PT, PT, R8, R9, RZ ;  /* 0x00000009080b7210 */ /* 0x000fe20007ffe0ff */
[----:B------:R-:W-:-:S06]  /*1310*/  UIADD3 UR4, UPT, UPT, -UR4, URZ, URZ ;  /* 0x000000ff04047290 */ /* 0x000fcc000fffe1ff */
[----:B------:R-:W1:Y:S01]  /*1320*/  LDC.64 R2, c[0x0][0x3a0] ;  /* 0x0000e800ff027b82 */ /* 0x000e620000000a00 */
[----:B0-----:R-:W-:-:S03]  /*1330*/  IMAD.WIDE.U32 R4, R9, 0x4, R4 ;  /* 0x0000000409047825 */ /* 0x001fc600078e0004 */
[----:B------:R-:W-:Y:S02]  /*1340*/  MOV R8, R4 ;  /* 0x0000000400087202 */ /* 0x000fe40000000f00 */
[----:B------:R-:W-:-:S07]  /*1350*/  MOV R9, R5 ;  /* 0x0000000500097202 */ /* 0x000fce0000000f00 */
.L_x_76:
        /* <DEDUP_REMOVED lines=10> */
.L_x_71:
[----:B------:R-:W0:Y:S08]  /*1400*/  LDC.64 R4, c[0x0][0x3a8] ;  /* 0x0000ea00ff047b82 */ /* 0x000e300000000a00 */
[----:B------:R-:W1:Y:S01]  /*1410*/  LDC.64 R2, c[0x0][0x380] ;  /* 0x0000e000ff027b82 */ /* 0x000e620000000a00 */
[----:B0-----:R-:W-:-:S06]  /*1420*/  IMAD.WIDE R4, R6, 0x4, R4 ;  /* 0x0000000406047825 */ /* 0x001fcc00078e0204 */
[----:B------:R-:W2:Y:S01]  /*1430*/  LDG.E R5, desc[UR12][R4.64] ;  /* 0x0000000c04057981 */ /* 0x000ea2000c1e1900 */
[----:B-1----:R-:W-:-:S05]  /*1440*/  IMAD.WIDE R2, R6, 0x4, R2 ;  /* 0x0000000406027825 */ /* 0x002fca00078e0202 */
[----:B------:R-:W2:Y:S01]  /*1450*/  LDG.E R9, desc[UR12][R2.64] ;  /* 0x0000000c02097981 */ /* 0x000ea2000c1e1900 */
[----:B------:R-:W-:-:S04]  /*1460*/  I2FP.F32.S32 R0, UR11 ;  /* 0x0000000b00007c45 */ /* 0x000fc80008201400 */
[----:B------:R-:W-:Y:S01]  /*1470*/  IADD3 R8, PT, PT, R0, -0xd000000, RZ ;  /* 0xf300000000087810 */ /* 0x000fe20007ffe0ff */
[----:B------:R0:W1:Y:S03]  /*1480*/  MUFU.RSQ R11, R0 ;  /* 0x00000000000b7308 */ /* 0x0000660000001400 */
[----:B------:R-:W-:Y:S01]  /*1490*/  ISETP.GT.U32.AND P0, PT, R8, 0x727fffff, PT ;  /* 0x727fffff0800780c */ /* 0x000fe20003f04070 */
[----:B--2---:R-:W-:-:S12]  /*14a0*/  FFMA R14, R5, R9, R14 ;  /* 0x00000009050e7223 */ /* 0x004fd8000000000e */
[----:B01----:R-:W-:Y:S05]  /*14b0*/  @!P0 BRA `(.L_x_77) ;  /* 0x00000000000c8947 */ /* 0x003fea0003800000 */
[----:B------:R-:W-:-:S07]  /*14c0*/  MOV R8, 0x14e0 ;  /* 0x000014e000087802 */ /* 0x000fce0000000f00 */
[----:B------:R-:W-:Y:S05]  /*14d0*/  CALL.REL.NOINC `($__internal_1_$__cuda_sm20_sqrt_rn_f32_slowpath) ;  /* 0x0000000400d47944 */ /* 0x000fea0003c00000 */
[----:B------:R-:W-:Y:S05]  /*14e0*/  BRA `(.L_x_78) ;  /* 0x0000000000107947 */ /* 0x000fea0003800000 */
.L_x_77:
[----:B------:R-:W-:Y:S01]  /*14f0*/  FMUL.FTZ R5, R0, R11 ;  /* 0x0000000b00057220 */ /* 0x000fe20000410000 */
[----:B------:R-:W-:-:S03]  /*1500*/  FMUL.FTZ R11, R11, 0.5 ;  /* 0x3f0000000b0b7820 */ /* 0x000fc60000410000 */
[----:B------:R-:W-:-:S04]  /*1510*/  FFMA R0, -R5, R5, R0 ;  /* 0x0000000505007223 */ /* 0x000fc80000000100 */
[----:B------:R-:W-:-:S07]  /*1520*/  FFMA R0, R0, R11, R5 ;  /* 0x0000000b00007223 */ /* 0x000fce0000000005 */
.L_x_78:
[----:B------:R-:W-:-:S04]  /*1530*/  IADD3 R4, PT, PT, R0, 0x1800000, RZ ;  /* 0x0180000000047810 */ /* 0x000fc80007ffe0ff */
[----:B------:R-:W-:-:S04]  /*1540*/  LOP3.LUT R4, R4, 0x7f800000, RZ, 0xc0, !PT ;  /* 0x7f80000004047812 */ /* 0x000fc800078ec0ff */
[----:B------:R-:W-:-:S13]  /*1550*/  ISETP.GT.U32.AND P0, PT, R4, 0x1ffffff, PT ;  /* 0x01ffffff0400780c */ /* 0x000fda0003f04070 */
[----:B------:R-:W-:Y:S05]  /*1560*/  @P0 BRA `(.L_x_79) ;  /* 0x00000000000c0947 */ /* 0x000fea0003800000 */
[----:B------:R-:W-:-:S07]  /*1570*/  MOV R4, 0x1590 ;  /* 0x0000159000047802 */ /* 0x000fce0000000f00 */
[----:B------:R-:W-:Y:S05]  /*1580*/  CALL.REL.NOINC `($__internal_0_$__cuda_sm20_rcp_rn_f32_slowpath) ;  /* 0x0000000000d87944 */ /* 0x000fea0003c00000 */
[----:B------:R-:W-:Y:S05]  /*1590*/  BRA `(.L_x_80) ;  /* 0x0000000000107947 */ /* 0x000fea0003800000 */
.L_x_79:
[----:B------:R-:W0:Y:S02]  /*15a0*/  MUFU.RCP R5, R0 ;  /* 0x0000000000057308 */ /* 0x000e240000001000 */
[----:B0-----:R-:W-:-:S04]  /*15b0*/  FFMA R4, R5, R0, -1 ;  /* 0xbf80000005047423 */ /* 0x001fc80000000000 */
[----:B------:R-:W-:-:S04]  /*15c0*/  FADD.FTZ R4, -R4, -RZ ;  /* 0x800000ff04047221 */ /* 0x000fc80000010100 */
[----:B------:R-:W-:-:S07]  /*15d0*/  FFMA R0, R5, R4, R5 ;  /* 0x0000000405007223 */ /* 0x000fce0000000005 */
.L_x_80:
[----:B------:R-:W0:Y:S08]  /*15e0*/  LDC.64 R18, c[0x0][0x3c0] ;  /* 0x0000f000ff127b82 */ /* 0x000e300000000a00 */
[----:B------:R-:W1:Y:S08]  /*15f0*/  LDC.64 R4, c[0x0][0x388] ;  /* 0x0000e200ff047b82 */ /* 0x000e700000000a00 */
[----:B------:R-:W2:Y:S08]  /*1600*/  LDC.64 R16, c[0x0][0x3b8] ;  /* 0x0000ee00ff107b82 */ /* 0x000eb00000000a00 */
[----:B------:R-:W3:Y:S01]  /*1610*/  LDC.64 R12, c[0x0][0x3c8] ;  /* 0x0000f200ff0c7b82 */ /* 0x000ee20000000a00 */
[----:B0-----:R-:W-:-:S07]  /*1620*/  IMAD.WIDE R18, R6, 0x4, R18 ;  /* 0x0000000406127825 */ /* 0x001fce00078e0212 */
[----:B------:R-:W0:Y:S01]  /*1630*/  LDC.64 R10, c[0x0][0x3b0] ;  /* 0x0000ec00ff0a7b82 */ /* 0x000e220000000a00 */
[----:B-1----:R-:W-:Y:S01]  /*1640*/  IMAD.WIDE R4, R6, 0x4, R4 ;  /* 0x0000000406047825 */ /* 0x002fe200078e0204 */
[----:B------:R1:W4:Y:S03]  /*1650*/  LDG.E R8, desc[UR12][R18.64] ;  /* 0x0000000c12087981 */ /* 0x000326000c1e1900 */
[----:B------:R-:W-:Y:S01]  /*1660*/  FADD R7, R14, R7 ;  /* 0x000000070e077221 */ /* 0x000fe20000000000 */
[----:B------:R-:W5:Y:S01]  /*1670*/  LDCU UR4, c[0x0][0x3e0] ;  /* 0x00007c00ff0477ac */ /* 0x000f620008000800 */
[----:B--2---:R-:W-:-:S04]  /*1680*/  IMAD.WIDE R16, R6, 0x4, R16 ;  /* 0x0000000406107825 */ /* 0x004fc800078e0210 */
[C---:B---3--:R-:W-:Y:S02]  /*1690*/  IMAD.WIDE R20, R6.reuse, 0x4, R12 ;  /* 0x0000000406147825 */ /* 0x048fe400078e020c */
[----:B------:R-:W2:Y:S04]  /*16a0*/  LDG.E R12, desc[UR12][R4.64] ;  /* 0x0000000c040c7981 */ /* 0x000ea8000c1e1900 */
[----:B------:R3:W5:Y:S04]  /*16b0*/  LDG.E R13, desc[UR12][R16.64] ;  /* 0x0000000c100d7981 */ /* 0x000768000c1e1900 */
[----:B------:R-:W5:Y:S01]  /*16c0*/  LDG.E R15, desc[UR12][R20.64] ;  /* 0x0000000c140f7981 */ /* 0x000f62000c1e1900 */
[----:B0-----:R-:W-:-:S06]  /*16d0*/  IMAD.WIDE R10, R6, 0x4, R10 ;  /* 0x00000004060a7825 */ /* 0x001fcc00078e020a */
[----:B------:R0:W5:Y:S01]  /*16e0*/  LDG.E R10, desc[UR12][R10.64] ;  /* 0x0000000c0a0a7981 */ /* 0x000162000c1e1900 */
[----:B------:R-:W-:Y:S01]  /*16f0*/  FMUL R7, R7, R0 ;  /* 0x0000000007077220 */ /* 0x000fe20000400000 */
[----:B-1----:R-:W-:Y:S01]  /*1700*/  HFMA2 R18, -RZ, RZ, 1.125, -9232 ;  /* 0x3c80f082ff127431 */ /* 0x002fe200000001ff */
[----:B------:R-:W-:Y:S02]  /*1710*/  MOV R19, 0x3f800000 ;  /* 0x3f80000000137802 */ /* 0x000fe40000000f00 */
[C---:B------:R-:W-:Y:S01]  /*1720*/  FMUL R0, |R7|.reuse, 2.8853900432586669922 ;  /* 0x4038aa3b07007820 */ /* 0x040fe20000400200 */
[C---:B---3--:R-:W-:Y:S01]  /*1730*/  FMUL R17, R7.reuse, R7 ;  /* 0x0000000707117220 */ /* 0x048fe20000400000 */
[C---:B------:R-:W-:Y:S02]  /*1740*/  FSETP.GE.AND P0, PT, |R7|.reuse, 9.010913848876953125, PT ;  /* 0x41102cb40700780b */ /* 0x040fe40003f06200 */
[----:B------:R-:W-:Y:S02]  /*1750*/  FSETP.GE.AND P1, PT, |R7|, 0.60000002384185791016, PT ;  /* 0x3f19999a0700780b */ /* 0x000fe40003f26200 */
[----:B------:R-:W1:Y:S01]  /*1760*/  MUFU.EX2 R0, R0 ;  /* 0x0000000000007308 */ /* 0x000e620000000800 */
[----:B------:R-:W-:-:S04]  /*1770*/  FFMA R16, R17, R18, -0.052303962409496307373 ;  /* 0xbd563cae11107423 */ /* 0x000fc80000000012 */
[----:B------:R-:W-:Y:S01]  /*1780*/  FFMA R16, R17, R16, 0.1331529766321182251 ;  /* 0x3e08594111107423 */ /* 0x000fe20000000010 */
[----:B-1----:R-:W-:-:S03]  /*1790*/  FADD R14, R0, 1 ;  /* 0x3f800000000e7421 */ /* 0x002fc60000000000 */
[----:B------:R-:W-:-:S03]  /*17a0*/  FFMA R0, R17, R16, -0.33332768082618713379 ;  /* 0xbeaaa9ed11007423 */ /* 0x000fc60000000010 */
[----:B------:R-:W0:Y:S02]  /*17b0*/  MUFU.RCP R14, R14 ;  /* 0x0000000e000e7308 */ /* 0x000e240000001000 */
[----:B0-----:R-:W-:Y:S01]  /*17c0*/  FFMA R11, R14, -2, R19 ;  /* 0xc00000000e0b7823 */ /* 0x001fe20000000013 */
[----:B------:R-:W-:-:S04]  /*17d0*/  FFMA R14, R17, R0, RZ ;  /* 0x00000000110e7223 */ /* 0x000fc800000000ff */
[----:B------:R-:W-:-:S04]  /*17e0*/  FSEL R16, R11, 1, !P0 ;  /* 0x3f8000000b107808 */ /* 0x000fc80004000000 */
[--C-:B------:R-:W-:Y:S01]  /*17f0*/  LOP3.LUT R0, R16, 0x80000000, R7.reuse, 0xb8, !PT ;  /* 0x8000000010007812 */ /* 0x100fe200078eb807 */
[----:B------:R-:W-:Y:S01]  /*1800*/  @!P1 FFMA R0, R7, R14, R7 ;  /* 0x0000000e07009223 */ /* 0x000fe20000000007 */
[----:B------:R-:W0:Y:S02]  /*1810*/  LDC.64 R16, c[0x0][0x3d0] ;  /* 0x0000f400ff107b82 */ /* 0x000e240000000a00 */
[----:B0-----:R-:W-:-:S04]  /*1820*/  IMAD.WIDE R16, R6, 0x4, R16 ;  /* 0x0000000406107825 */ /* 0x001fc800078e0210 */
[----:B----4-:R-:W-:-:S04]  /*1830*/  FADD R11, R8, R8 ;  /* 0x00000008080b7221 */ /* 0x010fc80000000000 */
[----:B--2---:R-:W-:-:S04]  /*1840*/  FMUL R11, R12, R11 ;  /* 0x0000000b0c0b7220 */ /* 0x004fc80000400000 */
[----:B-----5:R-:W-:Y:S01]  /*1850*/  FFMA R0, R0, R13, -R11 ;  /* 0x0000000d00007223 */ /* 0x020fe2000000080b */
[----:B------:R-:W-:-:S04]  /*1860*/  FMUL R15, R15, R15 ;  /* 0x0000000f0f0f7220 */ /* 0x000fc80000400000 */
[----:B------:R-:W-:-:S04]  /*1870*/  FFMA R15, R9, -R15, R0 ;  /* 0x8000000f090f7223 */ /* 0x000fc80000000000 */
[----:B------:R-:W-:-:S04]  /*1880*/  FFMA R12, R15, UR4, R12 ;  /* 0x000000040f0c7c23 */ /* 0x000fc8000800000c */
[----:B------:R-:W-:-:S04]  /*1890*/  FFMA R9, R12, UR4, R9 ;  /* 0x000000040c097c23 */ /* 0x000fc80008000009 */
[----:B------:R-:W-:-:S05]  /*18a0*/  FMUL R7, R9, R10 ;  /* 0x0000000a09077220 */ /* 0x000fca0000400000 */
[----:B------:R-:W-:Y:S04]  /*18b0*/  STG.E desc[UR12][R16.64], R7 ;  /* 0x0000000710007986 */ /* 0x000fe8000c10190c */
[----:B------:R-:W-:Y:S04]  /*18c0*/  STG.E desc[UR12][R2.64], R9 ;  /* 0x0000000902007986 */ /* 0x000fe8000c10190c */
[----:B------:R-:W-:Y:S01]  /*18d0*/  STG.E desc[UR12][R4.64], R12 ;  /* 0x0000000c04007986 */ /* 0x000fe2000c10190c */
[----:B------:R-:W-:Y:S05]  /*18e0*/  EXIT ;  /* 0x000000000000794d */ /* 0x000fea0003800000 */
        .weak           $__internal_0_$__cuda_sm20_rcp_rn_f32_slowpath
        .type           $__internal_0_$__cuda_sm20_rcp_rn_f32_slowpath,@function
        .size           $__internal_0_$__cuda_sm20_rcp_rn_f32_slowpath,($__internal_1_$__cuda_sm20_sqrt_rn_f32_slowpath - $__internal_0_$__cuda_sm20_rcp_rn_f32_slowpath)
$__internal_0_$__cuda_sm20_rcp_rn_f32_slowpath:
[----:B------:R-:W-:-:S04]  /*18f0*/  SHF.L.U32 R5, R0, 0x1, RZ ;  /* 0x0000000100057819 */ /* 0x000fc800000006ff */
[----:B------:R-:W-:-:S04]  /*1900*/  SHF.R.U32.HI R12, RZ, 0x18, R5 ;  /* 0x00000018ff0c7819 */ /* 0x000fc80000011605 */
[----:B------:R-:W-:-:S13]  /*1910*/  ISETP.NE.U32.AND P0, PT, R12, RZ, PT ;  /* 0x000000ff0c00720c */ /* 0x000fda0003f05070 */
[----:B------:R-:W-:Y:S05]  /*1920*/  @P0 BRA `(.L_x_81) ;  /* 0x00000000002c0947 */ /* 0x000fea0003800000 */
[----:B------:R-:W-:-:S04]  /*1930*/  SHF.L.U32 R5, R0, 0x1, RZ ;  /* 0x0000000100057819 */ /* 0x000fc800000006ff */
[----:B------:R-:W-:-:S13]  /*1940*/  ISETP.NE.AND P0, PT, R5, RZ, PT ;  /* 0x000000ff0500720c */ /* 0x000fda0003f05270 */
[----:B------:R2:W3:Y:S01]  /*1950*/  @!P0 MUFU.RCP R5, R0 ;  /* 0x0000000000058308 */ /* 0x0004e20000001000 */
[----:B------:R-:W-:Y:S05]  /*1960*/  @!P0 BRA `(.L_x_82) ;  /* 0x0000000000a48947 */ /* 0x000fea0003800000 */
[----:B------:R-:W-:-:S04]  /*1970*/  FFMA R8, R0, 1.84467440737095516160e+19, RZ ;  /* 0x5f80000000087823 */ /* 0x000fc800000000ff */
[----:B---3--:R-:W2:Y:S02]  /*1980*/  MUFU.RCP R5, R8 ;  /* 0x0000000800057308 */ /* 0x008ea40000001000 */
[----:B--2---:R-:W-:-:S04]  /*1990*/  FFMA R0, R8, R5, -1 ;  /* 0xbf80000008007423 */ /* 0x004fc80000000005 */
[----:B------:R-:W-:-:S04]  /*19a0*/  FADD.FTZ R0, -R0, -RZ ;  /* 0x800000ff00007221 */ /* 0x000fc80000010100 */
[----:B------:R-:W-:-:S04]  /*19b0*/  FFMA R0, R5, R0, R5 ;  /* 0x0000000005007223 */ /* 0x000fc80000000005 */
[----:B------:R-:W-:Y:S01]  /*19c0*/  FFMA R5, R0, 1.84467440737095516160e+19, RZ ;  /* 0x5f80000000057823 */ /* 0x000fe200000000ff */
[----:B------:R-:W-:Y:S06]  /*19d0*/  BRA `(.L_x_82) ;  /* 0x0000000000887947 */ /* 0x000fec0003800000 */
.L_x_81:
[----:B------:R-:W-:-:S04]  /*19e0*/  IADD3 R16, PT, PT, R12, -0xfd, RZ ;  /* 0xffffff030c107810 */ /* 0x000fc80007ffe0ff */
[----:B------:R-:W-:-:S13]  /*19f0*/  ISETP.GT.U32.AND P0, PT, R16, 0x1, PT ;  /* 0x000000011000780c */ /* 0x000fda0003f04070 */
[----:B------:R-:W-:Y:S05]  /*1a00*/  @P0 BRA `(.L_x_83) ;  /* 0x0000000000780947 */ /* 0x000fea0003800000 */
[----:B------:R-:W-:Y:S01]  /*1a10*/  LOP3.LUT R5, R0, 0x7fffff, RZ, 0xc0, !PT ;  /* 0x007fffff00057812 */ /* 0x000fe200078ec0ff */
[----:B------:R-:W-:-:S03]  /*1a20*/  HFMA2 R13, -RZ, RZ, 0, 1.78813934326171875e-07 ;  /* 0x00000003ff0d7431 */ /* 0x000fc600000001ff */
[----:B------:R-:W-:-:S04]  /*1a30*/  LOP3.LUT R5, R5, 0x3f800000, RZ, 0xfc, !PT ;  /* 0x3f80000005057812 */ /* 0x000fc800078efcff */
[----:B------:R-:W0:Y:S01]  /*1a40*/  MUFU.RCP R8, R5 ;  /* 0x0000000500087308 */ /* 0x000e220000001000 */
[----:B------:R-:W-:Y:S01]  /*1a50*/  SHF.L.U32 R13, R13, R16, RZ ;  /* 0x000000100d0d7219 */ /* 0x000fe200000006ff */
[----:B0-----:R-:W-:-:S04]  /*1a60*/  FFMA R10, R5, R8, -1 ;  /* 0xbf800000050a7423 */ /* 0x001fc80000000008 */
[----:B------:R-:W-:-:S04]  /*1a70*/  FADD.FTZ R11, -R10, -RZ ;  /* 0x800000ff0a0b7221 */ /* 0x000fc80000010100 */
[CCC-:B------:R-:W-:Y:S01]  /*1a80*/  FFMA.RM R10, R8.reuse, R11.reuse, R8.reuse ;  /* 0x0000000b080a7223 */ /* 0x1c0fe20000004008 */
[----:B------:R-:W-:-:S04]  /*1a90*/  FFMA.RP R11, R8, R11, R8 ;  /* 0x0000000b080b7223 */ /* 0x000fc80000008008 */
[C---:B------:R-:W-:Y:S02]  /*1aa0*/  LOP3.LUT R8, R10.reuse, 0x7fffff, RZ, 0xc0, !PT ;  /* 0x007fffff0a087812 */ /* 0x040fe400078ec0ff */
[----:B------:R-:W-:Y:S02]  /*1ab0*/  FSETP.NEU.FTZ.AND P0, PT, R10, R11, PT ;  /* 0x0000000b0a00720b */ /* 0x000fe40003f1d000 */
[----:B------:R-:W-:Y:S02]  /*1ac0*/  LOP3.LUT R8, R8, 0x800000, RZ, 0xfc, !PT ;  /* 0x0080000008087812 */ /* 0x000fe400078efcff */
[----:B------:R-:W-:Y:S02]  /*1ad0*/  SEL R10, RZ, 0xffffffff, !P0 ;  /* 0xffffffffff0a7807 */ /* 0x000fe40004000000 */
[----:B------:R-:W-:Y:S02]  /*1ae0*/  LOP3.LUT R13, R13, R8, RZ, 0xc0, !PT ;  /* 0x000000080d0d7212 */ /* 0x000fe400078ec0ff */
[----:B------:R-:W-:-:S02]  /*1af0*/  IADD3 R5, PT, PT, -R10, RZ, RZ ;  /* 0x000000ff0a057210 */ /* 0x000fc40007ffe1ff */
[-C--:B------:R-:W-:Y:S02]  /*1b00*/  SHF.R.U32.HI R13, RZ, R16.reuse, R13 ;  /* 0x00000010ff0d7219 */ /* 0x080fe4000001160d */
[----:B------:R-:W-:Y:S02]  /*1b10*/  LOP3.LUT P1, RZ, R5, R16, R8, 0xf8, !PT ;  /* 0x0000001005ff7212 */ /* 0x000fe4000782f808 */
[C---:B------:R-:W-:Y:S02]  /*1b20*/  LOP3.LUT P0, RZ, R13.reuse, 0x1, RZ, 0xc0, !PT ;  /* 0x000000010dff7812 */ /* 0x040fe4000780c0ff */
[----:B------:R-:W-:-:S04]  /*1b30*/  LOP3.LUT P2, RZ, R13, 0x2, RZ, 0xc0, !PT ;  /* 0x000000020dff7812 */ /* 0x000fc8000784c0ff */
[----:B------:R-:W-:Y:S02]  /*1b40*/  PLOP3.LUT P0, PT, P0, P1, P2, 0xe0, 0x0 ;  /* 0x000000000000781c */ /* 0x000fe40000703c20 */
[----:B------:R-:W-:Y:S02]  /*1b50*/  LOP3.LUT P1, RZ, R0, 0x7fffff, RZ, 0xc0, !PT ;  /* 0x007fffff00ff7812 */ /* 0x000fe4000782c0ff */
[----:B------:R-:W-:-:S04]  /*1b60*/  SEL R5, RZ, 0x1, !P0 ;  /* 0x00000001ff057807 */ /* 0x000fc80004000000 */
[----:B------:R-:W-:-:S04]  /*1b70*/  IADD3 R5, PT, PT, -R5, RZ, RZ ;  /* 0x000000ff05057210 */ /* 0x000fc80007ffe1ff */
[----:B------:R-:W-:Y:S02]  /*1b80*/  ISETP.GE.AND P0, PT, R5, RZ, PT ;  /* 0x000000ff0500720c */ /* 0x000fe40003f06270 */
[----:B------:R-:W-:-:S04]  /*1b90*/  IADD3 R5, PT, PT, R12, -0xfc, RZ ;  /* 0xffffff040c057810 */ /* 0x000fc80007ffe0ff */
[----:B------:R-:W-:-:S07]  /*1ba0*/  SHF.R.U32.HI R5, RZ, R5, R8 ;  /* 0x00000005ff057219 */ /* 0x000fce0000011608 */
[----:B------:R-:W-:-:S04]  /*1bb0*/  @!P0 IADD3 R5, PT, PT, R5, 0x1, RZ ;  /* 0x0000000105058810 */ /* 0x000fc80007ffe0ff */
[----:B------:R-:W-:-:S04]  /*1bc0*/  @!P1 SHF.L.U32 R5, R5, 0x1, RZ ;  /* 0x0000000105059819 */ /* 0x000fc800000006ff */
[----:B------:R-:W-:Y:S01]  /*1bd0*/  LOP3.LUT R5, R5, 0x80000000, R0, 0xf8, !PT ;  /* 0x8000000005057812 */ /* 0x000fe200078ef800 */
[----:B------:R-:W-:Y:S06]  /*1be0*/  BRA `(.L_x_82) ;  /* 0x0000000000047947 */ /* 0x000fec0003800000 */
.L_x_83:
[----:B------:R0:W1:Y:S02]  /*1bf0*/  MUFU.RCP R5, R0 ;  /* 0x0000000000057308 */ /* 0x0000640000001000 */
.L_x_82:
[----:B0123--:R-:W-:Y:S02]  /*1c00*/  MOV R0, R5 ;  /* 0x0000000500007202 */ /* 0x00ffe40000000f00 */
[----:B------:R-:W-:-:S04]  /*1c10*/  MOV R5, 0x0 ;  /* 0x0000000000057802 */ /* 0x000fc80000000f00 */
[----:B------:R-:W-:Y:S05]  /*1c20*/  RET.REL.NODEC R4 `(custom_forward) ;  /* 0xffffffe004f47950 */ /* 0x000fea0003c3ffff */
        .weak           $__internal_1_$__cuda_sm20_sqrt_rn_f32_slowpath
        .type           $__internal_1_$__cuda_sm20_sqrt_rn_f32_slowpath,@function
        .size           $__internal_1_$__cuda_sm20_sqrt_rn_f32_slowpath,(.L_x_87 - $__internal_1_$__cuda_sm20_sqrt_rn_f32_slowpath)
$__internal_1_$__cuda_sm20_sqrt_rn_f32_slowpath:
[----:B------:R-:W-:-:S13]  /*1c30*/  LOP3.LUT P0, RZ, R0, 0x7fffffff, RZ, 0xc0, !PT ;  /* 0x7fffffff00ff7812 */ /* 0x000fda000780c0ff */
[----:B------:R-:W-:Y:S01]  /*1c40*/  @!P0 MOV R4, R0 ;  /* 0x0000000000048202 */ /* 0x000fe20000000f00 */
[----:B------:R-:W-:Y:S06]  /*1c50*/  @!P0 BRA `(.L_x_84) ;  /* 0x0000000000448947 */ /* 0x000fec0003800000 */
[----:B------:R-:W-:-:S13]  /*1c60*/  FSETP.GEU.FTZ.AND P0, PT, R0, RZ, PT ;  /* 0x000000ff0000720b */ /* 0x000fda0003f1e000 */
[----:B------:R-:W-:Y:S01]  /*1c70*/  @!P0 MOV R4, 0x7fffffff ;  /* 0x7fffffff00048802 */ /* 0x000fe20000000f00 */
[----:B------:R-:W-:Y:S06]  /*1c80*/  @!P0 BRA `(.L_x_84) ;  /* 0x0000000000388947 */ /* 0x000fec0003800000 */
[----:B------:R-:W-:-:S13]  /*1c90*/  FSETP.GTU.FTZ.AND P0, PT, |R0|, +INF , PT ;  /* 0x7f8000000000780b */ /* 0x000fda0003f1c200 */
[----:B------:R-:W-:Y:S01]  /*1ca0*/  @P0 FADD.FTZ R4, R0, 1 ;  /* 0x3f80000000040421 */ /* 0x000fe20000010000 */
[----:B------:R-:W-:Y:S06]  /*1cb0*/  @P0 BRA `(.L_x_84) ;  /* 0x00000000002c0947 */ /* 0x000fec0003800000 */
[----:B------:R-:W-:-:S13]  /*1cc0*/  FSETP.NEU.FTZ.AND P0, PT, |R0|, +INF , PT ;  /* 0x7f8000000000780b */ /* 0x000fda0003f1d200 */
[----:B------:R-:W-:Y:S01]  /*1cd0*/  @!P0 MOV R4, R0 ;  /* 0x0000000000048202 */ /* 0x000fe20000000f00 */
[----:B------:R-:W-:Y:S06]  /*1ce0*/  @!P0 BRA `(.L_x_84) ;  /* 0x0000000000208947 */ /* 0x000fec0003800000 */
[----:B------:R-:W-:-:S04]  /*1cf0*/  FFMA R0, R0, 1.84467440737095516160e+19, RZ ;  /* 0x5f80000000007823 */ /* 0x000fc800000000ff */
[----:B------:R-:W0:Y:S02]  /*1d00*/  MUFU.RSQ R5, R0 ;  /* 0x0000000000057308 */ /* 0x000e240000001400 */
[----:B0-----:R-:W-:Y:S01]  /*1d10*/  FMUL.FTZ R11, R0, R5 ;  /* 0x00000005000b7220 */ /* 0x001fe20000410000 */
[----:B------:R-:W-:-:S03]  /*1d20*/  FMUL.FTZ R5, R5, 0.5 ;  /* 0x3f00000005057820 */ /* 0x000fc60000410000 */
[----:B------:R-:W-:-:S04]  /*1d30*/  FADD.FTZ R4, -R11, -RZ ;  /* 0x800000ff0b047221 */ /* 0x000fc80000010100 */
[----:B------:R-:W-:-:S04]  /*1d40*/  FFMA R4, R11, R4, R0 ;  /* 0x000000040b047223 */ /* 0x000fc80000000000 */
[----:B------:R-:W-:-:S04]  /*1d50*/  FFMA R4, R4, R5, R11 ;  /* 0x0000000504047223 */ /* 0x000fc8000000000b */
[----:B------:R-:W-:-:S07]  /*1d60*/  FMUL.FTZ R4, R4, 2.3283064365386962891e-10 ;  /* 0x2f80000004047820 */ /* 0x000fce0000410000 */
.L_x_84:
[----:B------:R-:W-:Y:S01]  /*1d70*/  HFMA2 R5, -RZ, RZ, 0, 0 ;  /* 0x00000000ff057431 */ /* 0x000fe200000001ff */
[----:B------:R-:W-:Y:S02]  /*1d80*/  MOV R0, R4 ;  /* 0x0000000400007202 */ /* 0x000fe40000000f00 */
[----:B------:R-:W-:-:S04]  /*1d90*/  MOV R4, R8 ;  /* 0x0000000800047202 */ /* 0x000fc80000000f00 */
[----:B------:R-:W-:Y:S05]  /*1da0*/  RET.REL.NODEC R4 `(custom_forward) ;  /* 0xffffffe004947950 */ /* 0x000fea0003c3ffff */
.L_x_85:
        /* <DEDUP_REMOVED lines=13> */
.L_x_87:


//--------------------- .nv.shared.reserved.0     --------------------------
	.section	.nv.shared.reserved.0,"aw",@nobits
	.weak		__nv_reservedSMEM_offset_0_alias
	.size		__nv_reservedSMEM_offset_0_alias, 0, 64
	.other		__nv_reservedSMEM_offset_0_alias,@"STO_CUDA_RESERVED_SHARED STV_DEFAULT"
__nv_reservedSMEM_offset_0_alias:
	.zero		0
	.zero		64


//--------------------- .nv.constant0.custom_backward --------------------------
	.section	.nv.constant0.custom_backward,"a",@progbits
	.sectionflags	@""
	.align	4
.nv.constant0.custom_backward:
	.zero		960


//--------------------- .nv.constant0.custom_forward --------------------------
	.section	.nv.constant0.custom_forward,"a",@progbits
	.sectionflags	@""
	.align	4
.nv.constant0.custom_forward:
	.zero		996


//--------------------- SYMBOLS --------------------------

	.type		.nv.reservedSmem.offset0,@object
	.size		.nv.reservedSmem.offset0,0x4
